// auto-generated by cutlass_sweep.gemm — config: {"arch": "sm_100", "cluster_m": 1, "cluster_n": 1, "dtype": "e5m2", "dtype_b": "e5m2", "layout": "nt", "stages": 0, "tile_k": 64, "tile_m": 128, "tile_n": 256}
#include "cutlass/cutlass.h"
#include "cutlass/gemm/collective/collective_builder.hpp"
#include "cutlass/gemm/device/gemm_universal_adapter.h"
#include "cutlass/gemm/kernel/gemm_universal.hpp"
#include "cutlass/epilogue/collective/collective_builder.hpp"

using ElemA = cutlass::float_e5m2_t;
using ElemB = cutlass::float_e5m2_t;
using ElemCD = cutlass::float_e5m2_t;
using Acc  = float;
using TileShape    = cute::Shape<cute::_128, cute::_256, cute::_64>;
using ClusterShape = cute::Shape<cute::_1, cute::_1, cute::_1>;

using CollectiveEpilogue = typename cutlass::epilogue::collective::CollectiveBuilder<
    cutlass::arch::Sm100, cutlass::arch::OpClassTensorOp,
    TileShape, ClusterShape,
    cutlass::epilogue::collective::EpilogueTileAuto,
    Acc, Acc,
    ElemCD, cutlass::layout::RowMajor, 128 / cutlass::sizeof_bits<ElemCD>::value,
    ElemCD, cutlass::layout::RowMajor, 128 / cutlass::sizeof_bits<ElemCD>::value,
    cutlass::epilogue::collective::EpilogueScheduleAuto
  >::CollectiveOp;

using CollectiveMainloop = typename cutlass::gemm::collective::CollectiveBuilder<
    cutlass::arch::Sm100, cutlass::arch::OpClassTensorOp,
    ElemA, cutlass::layout::RowMajor, 128 / cutlass::sizeof_bits<ElemA>::value,
    ElemB, cutlass::layout::ColumnMajor, 128 / cutlass::sizeof_bits<ElemB>::value,
    Acc,
    TileShape, ClusterShape,
    cutlass::gemm::collective::StageCountAutoCarveout<static_cast<int>(sizeof(typename CollectiveEpilogue::SharedStorage))>,
    cutlass::gemm::collective::KernelScheduleAuto
  >::CollectiveOp;

using GemmKernel = cutlass::gemm::kernel::GemmUniversal<
    cute::Shape<int,int,int,int>,
    CollectiveMainloop,
    CollectiveEpilogue
>;
using Gemm = cutlass::gemm::device::GemmUniversalAdapter<GemmKernel>;

// Force the device kernel symbol into the cubin without needing a host main.
auto* _anchor = &cutlass::device_kernel<GemmKernel>;


// ===== COMPILED SASS (sm_100a) =====

	.target	sm_100a

	.elftype	@"ET_EXEC"


//--------------------- .note.nv.tkinfo           --------------------------
	.section	.note.nv.tkinfo,"",@"SHT_NOTE"
	.sectionflags	@"SHF_NOTE_NV_TKINFO"
	.tkinfo
        /*0018*/ 	.word	0x00000002
        /*0030*/ 	.string	""
        /*0030*/ 	.string	"ptxas"
        /*0030*/ 	.string	"Cuda compilation tools, release 13.0, V13.0.88"
        /*0030*/ 	.string	"Build cuda_13.0.r13.0/compiler.36424714_0"
        /*0030*/ 	.string	"-arch sm_100a -m 64 "



//--------------------- .note.nv.cuinfo           --------------------------
	.section	.note.nv.cuinfo,"",@"SHT_NOTE"
	.sectionflags	@"SHF_NOTE_NV_CUINFO"
        /*0018*/ 	.short	0x0002
        /*001a*/ 	.short	0x0064
        /*001c*/ 	.short	0x0082
	.zero		2


//--------------------- .nv.info                  --------------------------
	.section	.nv.info,"",@"SHT_CUDA_INFO"
	.align	4


	//----- nvinfo : EIATTR_REGCOUNT
	.align		4
        /*0000*/ 	.byte	0x04, 0x2f
        /*0002*/ 	.short	(.L_20 - .L_19)
	.align		4
.L_19:
        /*0004*/ 	.word	index@(_ZN7cutlass13device_kernelINS_4gemm6kernel13GemmUniversalIN4cute5tupleIJiiiiEEENS1_10collective13CollectiveMmaINS1_35MainloopSm100TmaUmmaWarpSpecializedILi7ELi2ELi2ENS5_IJNS4_1CILi1EEESB_SB_EEEEENS5_IJNSA_ILi128EEENSA_ILi256EEENSA_ILi64EEEEEENS_12float_e5m2_tENS5_IJlSB_lEEESI_SJ_NS4_8TiledMMAINS4_8MMA_AtomIJNS4_10MMA_TraitsINS4_19SM100_MMA_F8F6F4_SSEJSI_SI_fSE_SF_NS4_17integral_constantINS4_4UMMA5MajorELSQ_0EEESR_NSO_INSP_7ScaleInELSS_0EEEST_EEEEEENS4_6LayoutISC_NS5_IJNSA_ILi0EEESX_SX_EEEEENS5_IJNS4_10UnderscoreES10_S10_EEEEENS4_13SM90_TMA_LOADENS4_14ComposedLayoutINS4_7SwizzleILi2ELi4ELi3EEENS4_18smem_ptr_flag_bitsILi8EEENSW_INS5_IJNSA_ILi8EEESG_EEENS5_IJSG_SB_EEEEEEEvNS4_8identityES13_S1D_vS1E_EENS_8epilogue10collective18CollectiveEpilogueINS1G_23Sm100TmaWarpSpecializedILi4ELi2ELi64ELb0ELb0EEEJSH_NS5_IJNSW_ISE_SB_EENSW_ISG_SB_EEEEESI_SJ_SI_SJ_NS1G_6fusion15FusionCallbacksIS1K_NS1O_17LinearCombinationISI_fSI_fLNS_15FloatRoundStyleE2EEESH_S1N_JEEENS4_5SM1004TMEM4LOAD26SM100_TMEM_LOAD_32dp32b64xES13_S1D_NS4_39AutoVectorizingCopyWithAssumedAlignmentILi128EEENS4_14SM90_TMA_STOREES1D_S1Z_S1Z_EEEvvEEEEvNT_6ParamsE)
        /*0008*/ 	.word	0x000000e0


	//----- nvinfo : EIATTR_FRAME_SIZE
	.align		4
.L_20:
        /*000c*/ 	.byte	0x04, 0x11
        /*000e*/ 	.short	(.L_22 - .L_21)
	.align		4
.L_21:
        /*0010*/ 	.word	index@($__internal_2_$__cuda_sm10x_tcgen05_guardrail_trap_unallocated_columns_being_dealloced)
        /*0014*/ 	.word	0x00000000


	//----- nvinfo : EIATTR_FRAME_SIZE
	.align		4
.L_22:
        /*0018*/ 	.byte	0x04, 0x11
        /*001a*/ 	.short	(.L_24 - .L_23)
	.align		4
.L_23:
        /*001c*/ 	.word	index@($__internal_1_$__cuda_sm10x_tcgen05_guardrail_trap_phase_invalid_during_alloc)
        /*0020*/ 	.word	0x00000000


	//----- nvinfo : EIATTR_FRAME_SIZE
	.align		4
.L_24:
        /*0024*/ 	.byte	0x04, 0x11
        /*0026*/ 	.short	(.L_26 - .L_25)
	.align		4
.L_25:
        /*0028*/ 	.word	index@($__internal_0_$__cuda_sm10x_tcgen05_guardrail_trap_col_being_dealloced_not_returned_by_alloc)
        /*002c*/ 	.word	0x00000000


	//----- nvinfo : EIATTR_FRAME_SIZE
	.align		4
.L_26:
        /*0030*/ 	.byte	0x04, 0x11
        /*0032*/ 	.short	(.L_28 - .L_27)
	.align		4
.L_27:
        /*0034*/ 	.word	index@(_ZN7cutlass13device_kernelINS_4gemm6kernel13GemmUniversalIN4cute5tupleIJiiiiEEENS1_10collective13CollectiveMmaINS1_35MainloopSm100TmaUmmaWarpSpecializedILi7ELi2ELi2ENS5_IJNS4_1CILi1EEESB_SB_EEEEENS5_IJNSA_ILi128EEENSA_ILi256EEENSA_ILi64EEEEEENS_12float_e5m2_tENS5_IJlSB_lEEESI_SJ_NS4_8TiledMMAINS4_8MMA_AtomIJNS4_10MMA_TraitsINS4_19SM100_MMA_F8F6F4_SSEJSI_SI_fSE_SF_NS4_17integral_constantINS4_4UMMA5MajorELSQ_0EEESR_NSO_INSP_7ScaleInELSS_0EEEST_EEEEEENS4_6LayoutISC_NS5_IJNSA_ILi0EEESX_SX_EEEEENS5_IJNS4_10UnderscoreES10_S10_EEEEENS4_13SM90_TMA_LOADENS4_14ComposedLayoutINS4_7SwizzleILi2ELi4ELi3EEENS4_18smem_ptr_flag_bitsILi8EEENSW_INS5_IJNSA_ILi8EEESG_EEENS5_IJSG_SB_EEEEEEEvNS4_8identityES13_S1D_vS1E_EENS_8epilogue10collective18CollectiveEpilogueINS1G_23Sm100TmaWarpSpecializedILi4ELi2ELi64ELb0ELb0EEEJSH_NS5_IJNSW_ISE_SB_EENSW_ISG_SB_EEEEESI_SJ_SI_SJ_NS1G_6fusion15FusionCallbacksIS1K_NS1O_17LinearCombinationISI_fSI_fLNS_15FloatRoundStyleE2EEESH_S1N_JEEENS4_5SM1004TMEM4LOAD26SM100_TMEM_LOAD_32dp32b64xES13_S1D_NS4_39AutoVectorizingCopyWithAssumedAlignmentILi128EEENS4_14SM90_TMA_STOREES1D_S1Z_S1Z_EEEvvEEEEvNT_6ParamsE)
        /*0038*/ 	.word	0x00000000


	//----- nvinfo : EIATTR_MIN_STACK_SIZE
	.align		4
.L_28:
        /*003c*/ 	.byte	0x04, 0x12
        /*003e*/ 	.short	(.L_30 - .L_29)
	.align		4
.L_29:
        /*0040*/ 	.word	index@(_ZN7cutlass13device_kernelINS_4gemm6kernel13GemmUniversalIN4cute5tupleIJiiiiEEENS1_10collective13CollectiveMmaINS1_35MainloopSm100TmaUmmaWarpSpecializedILi7ELi2ELi2ENS5_IJNS4_1CILi1EEESB_SB_EEEEENS5_IJNSA_ILi128EEENSA_ILi256EEENSA_ILi64EEEEEENS_12float_e5m2_tENS5_IJlSB_lEEESI_SJ_NS4_8TiledMMAINS4_8MMA_AtomIJNS4_10MMA_TraitsINS4_19SM100_MMA_F8F6F4_SSEJSI_SI_fSE_SF_NS4_17integral_constantINS4_4UMMA5MajorELSQ_0EEESR_NSO_INSP_7ScaleInELSS_0EEEST_EEEEEENS4_6LayoutISC_NS5_IJNSA_ILi0EEESX_SX_EEEEENS5_IJNS4_10UnderscoreES10_S10_EEEEENS4_13SM90_TMA_LOADENS4_14ComposedLayoutINS4_7SwizzleILi2ELi4ELi3EEENS4_18smem_ptr_flag_bitsILi8EEENSW_INS5_IJNSA_ILi8EEESG_EEENS5_IJSG_SB_EEEEEEEvNS4_8identityES13_S1D_vS1E_EENS_8epilogue10collective18CollectiveEpilogueINS1G_23Sm100TmaWarpSpecializedILi4ELi2ELi64ELb0ELb0EEEJSH_NS5_IJNSW_ISE_SB_EENSW_ISG_SB_EEEEESI_SJ_SI_SJ_NS1G_6fusion15FusionCallbacksIS1K_NS1O_17LinearCombinationISI_fSI_fLNS_15FloatRoundStyleE2EEESH_S1N_JEEENS4_5SM1004TMEM4LOAD26SM100_TMEM_LOAD_32dp32b64xES13_S1D_NS4_39AutoVectorizingCopyWithAssumedAlignmentILi128EEENS4_14SM90_TMA_STOREES1D_S1Z_S1Z_EEEvvEEEEvNT_6ParamsE)
        /*0044*/ 	.word	0x00000000
.L_30:


//--------------------- .nv.compat                --------------------------
	.section	.nv.compat,"",@"SHT_CUDA_COMPAT_INFO"
	.align	4
        /*0000*/ 	.byte	0x02, 0x09, 0x01, 0x00, 0x02, 0x02, 0x02, 0x00, 0x02, 0x05, 0x05, 0x00, 0x03, 0x07, 0x01, 0x01
        /*0010*/ 	.byte	0x02, 0x03, 0x01, 0x00, 0x02, 0x06, 0x01, 0x00, 0x04, 0x0b, 0x08, 0x00, 0x09, 0x00, 0x00, 0x00
        /*0020*/ 	.byte	0x00, 0x00, 0x00, 0x00


//--------------------- .nv.info._ZN7cutlass13device_kernelINS_4gemm6kernel13GemmUniversalIN4cute5tupleIJiiiiEEENS1_10collective13CollectiveMmaINS1_35MainloopSm100TmaUmmaWarpSpecializedILi7ELi2ELi2ENS5_IJNS4_1CILi1EEESB_SB_EEEEENS5_IJNSA_ILi128EEENSA_ILi256EEENSA_ILi64EEEEEENS_12float_e5m2_tENS5_IJlSB_lEEESI_SJ_NS4_8TiledMMAINS4_8MMA_AtomIJNS4_10MMA_TraitsINS4_19SM100_MMA_F8F6F4_SSEJSI_SI_fSE_SF_NS4_17integral_constantINS4_4UMMA5MajorELSQ_0EEESR_NSO_INSP_7ScaleInELSS_0EEEST_EEEEEENS4_6LayoutISC_NS5_IJNSA_ILi0EEESX_SX_EEEEENS5_IJNS4_10UnderscoreES10_S10_EEEEENS4_13SM90_TMA_LOADENS4_14ComposedLayoutINS4_7SwizzleILi2ELi4ELi3EEENS4_18smem_ptr_flag_bitsILi8EEENSW_INS5_IJNSA_ILi8EEESG_EEENS5_IJSG_SB_EEEEEEEvNS4_8identityES13_S1D_vS1E_EENS_8epilogue10collective18CollectiveEpilogueINS1G_23Sm100TmaWarpSpecializedILi4ELi2ELi64ELb0ELb0EEEJSH_NS5_IJNSW_ISE_SB_EENSW_ISG_SB_EEEEESI_SJ_SI_SJ_NS1G_6fusion15FusionCallbacksIS1K_NS1O_17LinearCombinationISI_fSI_fLNS_15FloatRoundStyleE2EEESH_S1N_JEEENS4_5SM1004TMEM4LOAD26SM100_TMEM_LOAD_32dp32b64xES13_S1D_NS4_39AutoVectorizingCopyWithAssumedAlignmentILi128EEENS4_14SM90_TMA_STOREES1D_S1Z_S1Z_EEEvvEEEEvNT_6ParamsE --------------------------
	.section	.nv.info._ZN7cutlass13device_kernelINS_4gemm6kernel13GemmUniversalIN4cute5tupleIJiiiiEEENS1_10collective13CollectiveMmaINS1_35MainloopSm100TmaUmmaWarpSpecializedILi7ELi2ELi2ENS5_IJNS4_1CILi1EEESB_SB_EEEEENS5_IJNSA_ILi128EEENSA_ILi256EEENSA_ILi64EEEEEENS_12float_e5m2_tENS5_IJlSB_lEEESI_SJ_NS4_8TiledMMAINS4_8MMA_AtomIJNS4_10MMA_TraitsINS4_19SM100_MMA_F8F6F4_SSEJSI_SI_fSE_SF_NS4_17integral_constantINS4_4UMMA5MajorELSQ_0EEESR_NSO_INSP_7ScaleInELSS_0EEEST_EEEEEENS4_6LayoutISC_NS5_IJNSA_ILi0EEESX_SX_EEEEENS5_IJNS4_10UnderscoreES10_S10_EEEEENS4_13SM90_TMA_LOADENS4_14ComposedLayoutINS4_7SwizzleILi2ELi4ELi3EEENS4_18smem_ptr_flag_bitsILi8EEENSW_INS5_IJNSA_ILi8EEESG_EEENS5_IJSG_SB_EEEEEEEvNS4_8identityES13_S1D_vS1E_EENS_8epilogue10collective18CollectiveEpilogueINS1G_23Sm100TmaWarpSpecializedILi4ELi2ELi64ELb0ELb0EEEJSH_NS5_IJNSW_ISE_SB_EENSW_ISG_SB_EEEEESI_SJ_SI_SJ_NS1G_6fusion15FusionCallbacksIS1K_NS1O_17LinearCombinationISI_fSI_fLNS_15FloatRoundStyleE2EEESH_S1N_JEEENS4_5SM1004TMEM4LOAD26SM100_TMEM_LOAD_32dp32b64xES13_S1D_NS4_39AutoVectorizingCopyWithAssumedAlignmentILi128EEENS4_14SM90_TMA_STOREES1D_S1Z_S1Z_EEEvvEEEEvNT_6ParamsE,"",@"SHT_CUDA_INFO"
	.sectionflags	@""
	.align	4


	//----- nvinfo : EIATTR_CUDA_API_VERSION
	.align		4
        /*0000*/ 	.byte	0x04, 0x37
        /*0002*/ 	.short	(.L_32 - .L_31)
.L_31:
        /*0004*/ 	.word	0x00000082


	//----- nvinfo : EIATTR_KPARAM_INFO
	.align		4
.L_32:
        /*0008*/ 	.byte	0x04, 0x17
        /*000a*/ 	.short	(.L_34 - .L_33)
.L_33:
        /*000c*/ 	.word	0x00000000
        /*0010*/ 	.short	0x0000
        /*0012*/ 	.short	0x0000
        /*0014*/ 	.byte	0x00, 0xf0, 0x01, 0x20


	//----- nvinfo : EIATTR_AT_ENTRY_FRAGMENTS
	.align		4
.L_34:
        /*0018*/ 	.byte	0x04, 0x4f
        /*001a*/ 	.short	(.L_36 - .L_35)


	//   ....[0]....
.L_35:
        /*001c*/ 	.word	0x00000006


	//----- nvinfo : EIATTR_RESERVED_SMEM_USED
	.align		4
.L_36:
        /*0020*/ 	.byte	0x01, 0x41
	.zero		2


	//----- nvinfo : EIATTR_SPARSE_MMA_MASK
	.align		4
        /*0024*/ 	.byte	0x03, 0x50
        /*0026*/ 	.short	0x0000


	//----- nvinfo : EIATTR_TCGEN05_1CTA_USED
	.align		4
        /*0028*/ 	.byte	0x01, 0x51
	.zero		2


	//----- nvinfo : EIATTR_MAXREG_COUNT
	.align		4
        /*002c*/ 	.byte	0x03, 0x1b
        /*002e*/ 	.short	0x00ff


	//----- nvinfo : EIATTR_NUM_BARRIERS
	.align		4
        /*0030*/ 	.byte	0x02, 0x4c
        /*0032*/ 	.byte	0x07
	.zero		1


	//----- nvinfo : EIATTR_EXTERNS
	.align		4
        /*0034*/ 	.byte	0x04, 0x0f
        /*0036*/ 	.short	(.L_38 - .L_37)


	//   ....[0]....
	.align		4
.L_37:
        /*0038*/ 	.word	index@(__assertfail)


	//----- nvinfo : EIATTR_MERCURY_ISA_VERSION
	.align		4
.L_38:
        /*003c*/ 	.byte	0x03, 0x5f
        /*003e*/ 	.short	0x0101


	//----- nvinfo : EIATTR_INT_WARP_WIDE_INSTR_OFFSETS
	.align		4
        /*0040*/ 	.byte	0x04, 0x31
        /*0042*/ 	.short	(.L_40 - .L_39)


	//   ....[0]....
.L_39:
        /*0044*/ 	.word	0x00001e00


	//   ....[1]....
        /*0048*/ 	.word	0x00003800


	//   ....[2]....
        /*004c*/ 	.word	0x00003820


	//   ....[3]....
        /*0050*/ 	.word	0x00003850


	//   ....[4]....
        /*0054*/ 	.word	0x00004190


	//   ....[5]....
        /*0058*/ 	.word	0x00004200


	//   ....[6]....
        /*005c*/ 	.word	0x000042e0


	//   ....[7]....
        /*0060*/ 	.word	0x00004360


	//   ....[8]....
        /*0064*/ 	.word	0x00004470


	//   ....[9]....
        /*0068*/ 	.word	0x00004500


	//   ....[10]....
        /*006c*/ 	.word	0x000046e0


	//   ....[11]....
        /*0070*/ 	.word	0x00004840


	//----- nvinfo : EIATTR_COOP_GROUP_MASK_REGIDS
	.align		4
.L_40:
        /*0074*/ 	.byte	0x04, 0x29
        /*0076*/ 	.short	(.L_42 - .L_41)


	//   ....[0]....
.L_41:
        /*0078*/ 	.word	0xffffffff


	//   ....[1]....
        /*007c*/ 	.word	0xffffffff


	//   ....[2]....
        /*0080*/ 	.word	0xffffffff


	//   ....[3]....
        /*0084*/ 	.word	0xffffffff


	//   ....[4]....
        /*0088*/ 	.word	0xffffffff


	//   ....[5]....
        /*008c*/ 	.word	0xffffffff


	//   ....[6]....
        /*0090*/ 	.word	0xffffffff


	//   ....[7]....
        /*0094*/ 	.word	0xffffffff


	//   ....[8]....
        /*0098*/ 	.word	0xffffffff


	//   ....[9]....
        /*009c*/ 	.word	0xffffffff


	//   ....[10]....
        /*00a0*/ 	.word	0xffffffff


	//   ....[11]....
        /*00a4*/ 	.word	0xffffffff


	//   ....[12]....
        /*00a8*/ 	.word	0xffffffff


	//----- nvinfo : EIATTR_COOP_GROUP_INSTR_OFFSETS
	.align		4
.L_42:
        /*00ac*/ 	.byte	0x04, 0x28
        /*00ae*/ 	.short	(.L_44 - .L_43)


	//   ....[0]....
.L_43:
        /*00b0*/ 	.word	0x00000090


	//   ....[1]....
        /*00b4*/ 	.word	0x000004d0


	//   ....[2]....
        /*00b8*/ 	.word	0x000006a0


	//   ....[3]....
        /*00bc*/ 	.word	0x00000840


	//   ....[4]....
        /*00c0*/ 	.word	0x00000940


	//   ....[5]....
        /*00c4*/ 	.word	0x00000ab0


	//   ....[6]....
        /*00c8*/ 	.word	0x00000c10


	//   ....[7]....
        /*00cc*/ 	.word	0x00001ce0


	//   ....[8]....
        /*00d0*/ 	.word	0x00002c70


	//   ....[9]....
        /*00d4*/ 	.word	0x00002e80


	//   ....[10]....
        /*00d8*/ 	.word	0x00002eb0


	//   ....[11]....
        /*00dc*/ 	.word	0x000036e0


	//   ....[12]....
        /*00e0*/ 	.word	0x00003910


	//----- nvinfo : EIATTR_VRC_CTA_INIT_COUNT
	.align		4
.L_44:
        /*00e4*/ 	.byte	0x02, 0x4a
        /*00e6*/ 	.byte	0x80
	.zero		1


	//----- nvinfo : EIATTR_SYSCALL_OFFSETS
	.align		4
        /*00e8*/ 	.byte	0x04, 0x46
        /*00ea*/ 	.short	(.L_46 - .L_45)


	//   ....[0]....
.L_45:
        /*00ec*/ 	.word	0x000052b0


	//   ....[1]....
        /*00f0*/ 	.word	0x000053f0


	//   ....[2]....
        /*00f4*/ 	.word	0x00005c50


	//   ....[3]....
        /*00f8*/ 	.word	0x00007270


	//   ....[4]....
        /*00fc*/ 	.word	0x00008820


	//   ....[5]....
        /*0100*/ 	.word	0x00009df0


	//----- nvinfo : EIATTR_MBARRIER_INSTR_OFFSETS
	.align		4
.L_46:
        /*0104*/ 	.byte	0x04, 0x39
        /*0106*/ 	.short	(.L_48 - .L_47)


	//   ....[0]....
.L_47:
        /*0108*/ 	.word	0x000005b0
        /*010c*/ 	.word	0x000000ff
        /*0110*/ 	.word	0x00000000
        /*0114*/ 	.short	0x0100
        /*0116*/ 	.byte	0x05
	.zero		1


	//   ....[1]....
        /*0118*/ 	.word	0x000005c0
        /*011c*/ 	.word	0x000000ff
        /*0120*/ 	.word	0x00000038
        /*0124*/ 	.short	0x0100
        /*0126*/ 	.byte	0x05
	.zero		1


	//   ....[2]....
        /*0128*/ 	.word	0x000005d0
        /*012c*/ 	.word	0x000000ff
        /*0130*/ 	.word	0x00000008
        /*0134*/ 	.short	0x0100
        /*0136*/ 	.byte	0x05
	.zero		1


	//   ....[3]....
        /*0138*/ 	.word	0x000005e0
        /*013c*/ 	.word	0x000000ff
        /*0140*/ 	.word	0x00000040
        /*0144*/ 	.short	0x0100
        /*0146*/ 	.byte	0x05
	.zero		1


	//   ....[4]....
        /*0148*/ 	.word	0x000005f0
        /*014c*/ 	.word	0x000000ff
        /*0150*/ 	.word	0x00000010
        /*0154*/ 	.short	0x0100
        /*0156*/ 	.byte	0x05
	.zero		1


	//   ....[5]....
        /*0158*/ 	.word	0x00000600
        /*015c*/ 	.word	0x000000ff
        /*0160*/ 	.word	0x00000048
        /*0164*/ 	.short	0x0100
        /*0166*/ 	.byte	0x05
	.zero		1


	//   ....[6]....
        /*0168*/ 	.word	0x00000610
        /*016c*/ 	.word	0x000000ff
        /*0170*/ 	.word	0x00000018
        /*0174*/ 	.short	0x0100
        /*0176*/ 	.byte	0x05
	.zero		1


	//   ....[7]....
        /*0178*/ 	.word	0x00000620
        /*017c*/ 	.word	0x000000ff
        /*0180*/ 	.word	0x00000050
        /*0184*/ 	.short	0x0100
        /*0186*/ 	.byte	0x05
	.zero		1


	//   ....[8]....
        /*0188*/ 	.word	0x00000630
        /*018c*/ 	.word	0x000000ff
        /*0190*/ 	.word	0x00000020
        /*0194*/ 	.short	0x0100
        /*0196*/ 	.byte	0x05
	.zero		1


	//   ....[9]....
        /*0198*/ 	.word	0x00000640
        /*019c*/ 	.word	0x000000ff
        /*01a0*/ 	.word	0x00000058
        /*01a4*/ 	.short	0x0100
        /*01a6*/ 	.byte	0x05
	.zero		1


	//   ....[10]....
        /*01a8*/ 	.word	0x00000650
        /*01ac*/ 	.word	0x000000ff
        /*01b0*/ 	.word	0x00000028
        /*01b4*/ 	.short	0x0100
        /*01b6*/ 	.byte	0x05
	.zero		1


	//   ....[11]....
        /*01b8*/ 	.word	0x00000660
        /*01bc*/ 	.word	0x000000ff
        /*01c0*/ 	.word	0x00000060
        /*01c4*/ 	.short	0x0100
        /*01c6*/ 	.byte	0x05
	.zero		1


	//   ....[12]....
        /*01c8*/ 	.word	0x00000670
        /*01cc*/ 	.word	0x000000ff
        /*01d0*/ 	.word	0x00000030
        /*01d4*/ 	.short	0x0100
        /*01d6*/ 	.byte	0x05
	.zero		1


	//   ....[13]....
        /*01d8*/ 	.word	0x00000680
        /*01dc*/ 	.word	0x000000ff
        /*01e0*/ 	.word	0x00000068
        /*01e4*/ 	.short	0x0100
        /*01e6*/ 	.byte	0x05
	.zero		1


	//   ....[14]....
        /*01e8*/ 	.word	0x000007b0
        /*01ec*/ 	.word	0x000000ff
        /*01f0*/ 	.word	0x00000070
        /*01f4*/ 	.short	0x0100
        /*01f6*/ 	.byte	0x07
	.zero		1


	//   ....[15]....
        /*01f8*/ 	.word	0x000007c0
        /*01fc*/ 	.word	0x000000ff
        /*0200*/ 	.word	0x00000090
        /*0204*/ 	.short	0x0100
        /*0206*/ 	.byte	0x07
	.zero		1


	//   ....[16]....
        /*0208*/ 	.word	0x000007d0
        /*020c*/ 	.word	0x000000ff
        /*0210*/ 	.word	0x00000078
        /*0214*/ 	.short	0x0100
        /*0216*/ 	.byte	0x07
	.zero		1


	//   ....[17]....
        /*0218*/ 	.word	0x000007e0
        /*021c*/ 	.word	0x000000ff
        /*0220*/ 	.word	0x00000098
        /*0224*/ 	.short	0x0100
        /*0226*/ 	.byte	0x07
	.zero		1


	//   ....[18]....
        /*0228*/ 	.word	0x000007f0
        /*022c*/ 	.word	0x000000ff
        /*0230*/ 	.word	0x00000080
        /*0234*/ 	.short	0x0100
        /*0236*/ 	.byte	0x07
	.zero		1


	//   ....[19]....
        /*0238*/ 	.word	0x00000800
        /*023c*/ 	.word	0x000000ff
        /*0240*/ 	.word	0x000000a0
        /*0244*/ 	.short	0x0100
        /*0246*/ 	.byte	0x07
	.zero		1


	//   ....[20]....
        /*0248*/ 	.word	0x00000810
        /*024c*/ 	.word	0x000000ff
        /*0250*/ 	.word	0x00000088
        /*0254*/ 	.short	0x0100
        /*0256*/ 	.byte	0x07
	.zero		1


	//   ....[21]....
        /*0258*/ 	.word	0x00000820
        /*025c*/ 	.word	0x000000ff
        /*0260*/ 	.word	0x000000a8
        /*0264*/ 	.short	0x0100
        /*0266*/ 	.byte	0x07
	.zero		1


	//   ....[22]....
        /*0268*/ 	.word	0x00000910
        /*026c*/ 	.word	0x000000ff
        /*0270*/ 	.word	0x000000b0
        /*0274*/ 	.short	0x0100
        /*0276*/ 	.byte	0x05
	.zero		1


	//   ....[23]....
        /*0278*/ 	.word	0x00000920
        /*027c*/ 	.word	0x000000ff
        /*0280*/ 	.word	0x000000b8
        /*0284*/ 	.short	0x0100
        /*0286*/ 	.byte	0x05
	.zero		1


	//   ....[24]....
        /*0288*/ 	.word	0x00000a60
        /*028c*/ 	.word	0x000000ff
        /*0290*/ 	.word	0x000000c0
        /*0294*/ 	.short	0x0100
        /*0296*/ 	.byte	0x05
	.zero		1


	//   ....[25]....
        /*0298*/ 	.word	0x00000a70
        /*029c*/ 	.word	0x000000ff
        /*02a0*/ 	.word	0x000000d0
        /*02a4*/ 	.short	0x0100
        /*02a6*/ 	.byte	0x05
	.zero		1


	//   ....[26]....
        /*02a8*/ 	.word	0x00000a80
        /*02ac*/ 	.word	0x000000ff
        /*02b0*/ 	.word	0x000000c8
        /*02b4*/ 	.short	0x0100
        /*02b6*/ 	.byte	0x05
	.zero		1


	//   ....[27]....
        /*02b8*/ 	.word	0x00000a90
        /*02bc*/ 	.word	0x000000ff
        /*02c0*/ 	.word	0x000000d8
        /*02c4*/ 	.short	0x0100
        /*02c6*/ 	.byte	0x05
	.zero		1


	//   ....[28]....
        /*02c8*/ 	.word	0x00000bc0
        /*02cc*/ 	.word	0x000000ff
        /*02d0*/ 	.word	0x000000e0
        /*02d4*/ 	.short	0x0100
        /*02d6*/ 	.byte	0x07
	.zero		1


	//   ....[29]....
        /*02d8*/ 	.word	0x00000bd0
        /*02dc*/ 	.word	0x000000ff
        /*02e0*/ 	.word	0x000000f0
        /*02e4*/ 	.short	0x0100
        /*02e6*/ 	.byte	0x07
	.zero		1


	//   ....[30]....
        /*02e8*/ 	.word	0x00000be0
        /*02ec*/ 	.word	0x000000ff
        /*02f0*/ 	.word	0x000000e8
        /*02f4*/ 	.short	0x0100
        /*02f6*/ 	.byte	0x07
	.zero		1


	//   ....[31]....
        /*02f8*/ 	.word	0x00000bf0
        /*02fc*/ 	.word	0x000000ff
        /*0300*/ 	.word	0x000000f8
        /*0304*/ 	.short	0x0100
        /*0306*/ 	.byte	0x07
	.zero		1


	//   ....[32]....
        /*0308*/ 	.word	0x00000ce0
        /*030c*/ 	.word	0x000000ff
        /*0310*/ 	.word	0x00000100
        /*0314*/ 	.short	0x0100
        /*0316*/ 	.byte	0x05
	.zero		1


	//   ....[33]....
        /*0318*/ 	.word	0x00000cf0
        /*031c*/ 	.word	0x000000ff
        /*0320*/ 	.word	0x00000110
        /*0324*/ 	.short	0x0100
        /*0326*/ 	.byte	0x05
	.zero		1


	//   ....[34]....
        /*0328*/ 	.word	0x00000d00
        /*032c*/ 	.word	0x000000ff
        /*0330*/ 	.word	0x00000108
        /*0334*/ 	.short	0x0100
        /*0336*/ 	.byte	0x05
	.zero		1


	//   ....[35]....
        /*0338*/ 	.word	0x00000d10
        /*033c*/ 	.word	0x000000ff
        /*0340*/ 	.word	0x00000118
        /*0344*/ 	.short	0x0100
        /*0346*/ 	.byte	0x05
	.zero		1


	//   ....[36]....
        /*0348*/ 	.word	0x000015e0
        /*034c*/ 	.word	0x00000003
        /*0350*/ 	.word	0x00000110
        /*0354*/ 	.short	0x010a
        /*0356*/ 	.byte	0xff
	.zero		1


	//   ....[37]....
        /*0358*/ 	.word	0x00001610
        /*035c*/ 	.word	0x00000003
        /*0360*/ 	.word	0x00000100
        /*0364*/ 	.short	0x0101
        /*0366*/ 	.byte	0xff
	.zero		1


	//   ....[38]....
        /*0368*/ 	.word	0x000016e0
        /*036c*/ 	.word	0x000000ff
        /*0370*/ 	.word	0x00000038
        /*0374*/ 	.short	0x010a
        /*0376*/ 	.byte	0x08
	.zero		1


	//   ....[39]....
        /*0378*/ 	.word	0x00001780
        /*037c*/ 	.word	0x000000ff
        /*0380*/ 	.word	0x00000038
        /*0384*/ 	.short	0x010a
        /*0386*/ 	.byte	0x21
	.zero		1


	//   ....[40]....
        /*0388*/ 	.word	0x000018d0
        /*038c*/ 	.word	0x000000ff
        /*0390*/ 	.word	0x00000038
        /*0394*/ 	.short	0x010a
        /*0396*/ 	.byte	0x08
	.zero		1


	//   ....[41]....
        /*0398*/ 	.word	0x000019e0
        /*039c*/ 	.word	0x000000ff
        /*03a0*/ 	.word	0x000000b8
        /*03a4*/ 	.short	0x0101
        /*03a6*/ 	.byte	0x04
	.zero		1


	//   ....[42]....
        /*03a8*/ 	.word	0x00001a00
        /*03ac*/ 	.word	0x000000ff
        /*03b0*/ 	.word	0x00000038
        /*03b4*/ 	.short	0x010a
        /*03b6*/ 	.byte	0x08
	.zero		1


	//   ....[43]....
        /*03b8*/ 	.word	0x00001a80
        /*03bc*/ 	.word	0x000000ff
        /*03c0*/ 	.word	0x00000038
        /*03c4*/ 	.short	0x010a
        /*03c6*/ 	.byte	0x11
	.zero		1


	//   ....[44]....
        /*03c8*/ 	.word	0x00001bd0
        /*03cc*/ 	.word	0x000000ff
        /*03d0*/ 	.word	0x00000038
        /*03d4*/ 	.short	0x010a
        /*03d6*/ 	.byte	0x08
	.zero		1


	//   ....[45]....
        /*03d8*/ 	.word	0x00001d10
        /*03dc*/ 	.word	0x00000002
        /*03e0*/ 	.word	0x000000c0
        /*03e4*/ 	.short	0x010a
        /*03e6*/ 	.byte	0xff
	.zero		1


	//   ....[46]....
        /*03e8*/ 	.word	0x00001dd0
        /*03ec*/ 	.word	0x00000002
        /*03f0*/ 	.word	0x00000000
        /*03f4*/ 	.short	0x0101
        /*03f6*/ 	.byte	0xff
	.zero		1


	//   ....[47]....
        /*03f8*/ 	.word	0x00002330
        /*03fc*/ 	.word	0x000000ff
        /*0400*/ 	.word	0x00000000
        /*0404*/ 	.short	0x010a
        /*0406*/ 	.byte	0x05
	.zero		1


	//   ....[48]....
        /*0408*/ 	.word	0x000023c0
        /*040c*/ 	.word	0x000000ff
        /*0410*/ 	.word	0x00000000
        /*0414*/ 	.short	0x010a
        /*0416*/ 	.byte	0x05
	.zero		1


	//   ....[49]....
        /*0418*/ 	.word	0x00002450
        /*041c*/ 	.word	0x000000ff
        /*0420*/ 	.word	0x00000000
        /*0424*/ 	.short	0x010a
        /*0426*/ 	.byte	0x05
	.zero		1


	//   ....[50]....
        /*0428*/ 	.word	0x000024e0
        /*042c*/ 	.word	0x000000ff
        /*0430*/ 	.word	0x00000000
        /*0434*/ 	.short	0x010a
        /*0436*/ 	.byte	0x05
	.zero		1


	//   ....[51]....
        /*0438*/ 	.word	0x00002570
        /*043c*/ 	.word	0x000000ff
        /*0440*/ 	.word	0x00000000
        /*0444*/ 	.short	0x010a
        /*0446*/ 	.byte	0x05
	.zero		1


	//   ....[52]....
        /*0448*/ 	.word	0x00002600
        /*044c*/ 	.word	0x000000ff
        /*0450*/ 	.word	0x00000000
        /*0454*/ 	.short	0x010a
        /*0456*/ 	.byte	0x05
	.zero		1


	//   ....[53]....
        /*0458*/ 	.word	0x000026a0
        /*045c*/ 	.word	0x00000000
        /*0460*/ 	.word	0x00000000
        /*0464*/ 	.short	0x010a
        /*0466*/ 	.byte	0xff
	.zero		1


	//   ....[54]....
        /*0468*/ 	.word	0x000027c0
        /*046c*/ 	.word	0x00000000
        /*0470*/ 	.word	0x00000100
        /*0474*/ 	.short	0x010a
        /*0476*/ 	.byte	0xff
	.zero		1


	//   ....[55]....
        /*0478*/ 	.word	0x00002820
        /*047c*/ 	.word	0x00000004
        /*0480*/ 	.word	0x00000000
        /*0484*/ 	.short	0x0101
        /*0486*/ 	.byte	0xff
	.zero		1


	//   ....[56]....
        /*0488*/ 	.word	0x00002840
        /*048c*/ 	.word	0x000000ff
        /*0490*/ 	.word	0x000000d0
        /*0494*/ 	.short	0x010a
        /*0496*/ 	.byte	0x05
	.zero		1


	//   ....[57]....
        /*0498*/ 	.word	0x00002960
        /*049c*/ 	.word	0x00000000
        /*04a0*/ 	.word	0x000000c0
        /*04a4*/ 	.short	0x010a
        /*04a6*/ 	.byte	0xff
	.zero		1


	//   ....[58]....
        /*04a8*/ 	.word	0x00002a70
        /*04ac*/ 	.word	0x00000000
        /*04b0*/ 	.word	0x00000000
        /*04b4*/ 	.short	0x0101
        /*04b6*/ 	.byte	0xff
	.zero		1


	//   ....[59]....
        /*04b8*/ 	.word	0x00002b00
        /*04bc*/ 	.word	0x000000ff
        /*04c0*/ 	.word	0x000000d0
        /*04c4*/ 	.short	0x0106
        /*04c6*/ 	.byte	0x05
	.zero		1


	//   ....[60]....
        /*04c8*/ 	.word	0x00002b20
        /*04cc*/ 	.word	0x000000ff
        /*04d0*/ 	.word	0x000000d0
        /*04d4*/ 	.short	0x010a
        /*04d6*/ 	.byte	0x05
	.zero		1


	//   ....[61]....
        /*04d8*/ 	.word	0x00002bb0
        /*04dc*/ 	.word	0x000000ff
        /*04e0*/ 	.word	0x000000d0
        /*04e4*/ 	.short	0x0106
        /*04e6*/ 	.byte	0x04
	.zero		1


	//   ....[62]....
        /*04e8*/ 	.word	0x00002bf0
        /*04ec*/ 	.word	0x00000000
        /*04f0*/ 	.word	0x000000d0
        /*04f4*/ 	.short	0x010a
        /*04f6*/ 	.byte	0xff
	.zero		1


	//   ....[63]....
        /*04f8*/ 	.word	0x000030f0
        /*04fc*/ 	.word	0x00000000
        /*0500*/ 	.word	0x000000c0
        /*0504*/ 	.short	0x010a
        /*0506*/ 	.byte	0xff
	.zero		1


	//   ....[64]....
        /*0508*/ 	.word	0x00003200
        /*050c*/ 	.word	0x00000003
        /*0510*/ 	.word	0x00000000
        /*0514*/ 	.short	0x0101
        /*0516*/ 	.byte	0xff
	.zero		1


	//   ....[65]....
        /*0518*/ 	.word	0x00003210
        /*051c*/ 	.word	0x000000ff
        /*0520*/ 	.word	0x00000000
        /*0524*/ 	.short	0x010a
        /*0526*/ 	.byte	0x04
	.zero		1


	//   ....[66]....
        /*0528*/ 	.word	0x00003230
        /*052c*/ 	.word	0x000000ff
        /*0530*/ 	.word	0x000000f0
        /*0534*/ 	.short	0x010a
        /*0536*/ 	.byte	0x08
	.zero		1


	//   ....[67]....
        /*0538*/ 	.word	0x00003300
        /*053c*/ 	.word	0x000000ff
        /*0540*/ 	.word	0x00000000
        /*0544*/ 	.short	0x010a
        /*0546*/ 	.byte	0x07
	.zero		1


	//   ....[68]....
        /*0548*/ 	.word	0x00003440
        /*054c*/ 	.word	0x000000ff
        /*0550*/ 	.word	0x00000000
        /*0554*/ 	.short	0x010a
        /*0556*/ 	.byte	0x04
	.zero		1


	//   ....[69]....
        /*0558*/ 	.word	0x00003630
        /*055c*/ 	.word	0x000000ff
        /*0560*/ 	.word	0x00000000
        /*0564*/ 	.short	0x010a
        /*0566*/ 	.byte	0x05
	.zero		1


	//   ....[70]....
        /*0568*/ 	.word	0x000036c0
        /*056c*/ 	.word	0x000000ff
        /*0570*/ 	.word	0x00000000
        /*0574*/ 	.short	0x010a
        /*0576*/ 	.byte	0x07
	.zero		1


	//   ....[71]....
        /*0578*/ 	.word	0x00003b40
        /*057c*/ 	.word	0x00000000
        /*0580*/ 	.word	0x000000c0
        /*0584*/ 	.short	0x010a
        /*0586*/ 	.byte	0xff
	.zero		1


	//   ....[72]....
        /*0588*/ 	.word	0x00003c00
        /*058c*/ 	.word	0x00000000
        /*0590*/ 	.word	0x00000000
        /*0594*/ 	.short	0x0101
        /*0596*/ 	.byte	0xff
	.zero		1


	//   ....[73]....
        /*0598*/ 	.word	0x00003f20
        /*059c*/ 	.word	0x000000ff
        /*05a0*/ 	.word	0x000000b8
        /*05a4*/ 	.short	0x010a
        /*05a6*/ 	.byte	0x07
	.zero		1


	//   ....[74]....
        /*05a8*/ 	.word	0x00004110
        /*05ac*/ 	.word	0x000000ff
        /*05b0*/ 	.word	0x00000090
        /*05b4*/ 	.short	0x010a
        /*05b6*/ 	.byte	0x07
	.zero		1


	//   ....[75]....
        /*05b8*/ 	.word	0x00004280
        /*05bc*/ 	.word	0x000000ff
        /*05c0*/ 	.word	0x00000070
        /*05c4*/ 	.short	0x010b
        /*05c6*/ 	.byte	0x07
	.zero		1


	//   ....[76]....
        /*05c8*/ 	.word	0x00004290
        /*05cc*/ 	.word	0x000000ff
        /*05d0*/ 	.word	0x00000000
        /*05d4*/ 	.short	0x0101
        /*05d6*/ 	.byte	0x08
	.zero		1


	//   ....[77]....
        /*05d8*/ 	.word	0x000042b0
        /*05dc*/ 	.word	0x000000ff
        /*05e0*/ 	.word	0x00000098
        /*05e4*/ 	.short	0x010a
        /*05e6*/ 	.byte	0x07
	.zero		1


	//   ....[78]....
        /*05e8*/ 	.word	0x00004410
        /*05ec*/ 	.word	0x000000ff
        /*05f0*/ 	.word	0x00000078
        /*05f4*/ 	.short	0x010b
        /*05f6*/ 	.byte	0x07
	.zero		1


	//   ....[79]....
        /*05f8*/ 	.word	0x00004420
        /*05fc*/ 	.word	0x000000ff
        /*0600*/ 	.word	0x00000000
        /*0604*/ 	.short	0x0101
        /*0606*/ 	.byte	0x08
	.zero		1


	//   ....[80]....
        /*0608*/ 	.word	0x00004430
        /*060c*/ 	.word	0x000000ff
        /*0610*/ 	.word	0x000000a0
        /*0614*/ 	.short	0x010a
        /*0616*/ 	.byte	0x07
	.zero		1


	//   ....[81]....
        /*0618*/ 	.word	0x000045d0
        /*061c*/ 	.word	0x000000ff
        /*0620*/ 	.word	0x00000080
        /*0624*/ 	.short	0x010b
        /*0626*/ 	.byte	0x07
	.zero		1


	//   ....[82]....
        /*0628*/ 	.word	0x00004640
        /*062c*/ 	.word	0x000000ff
        /*0630*/ 	.word	0x00000000
        /*0634*/ 	.short	0x0101
        /*0636*/ 	.byte	0x08
	.zero		1


	//   ....[83]....
        /*0638*/ 	.word	0x00004670
        /*063c*/ 	.word	0x000000ff
        /*0640*/ 	.word	0x000000a8
        /*0644*/ 	.short	0x010a
        /*0646*/ 	.byte	0x07
	.zero		1


	//   ....[84]....
        /*0648*/ 	.word	0x00004880
        /*064c*/ 	.word	0x000000ff
        /*0650*/ 	.word	0x00000088
        /*0654*/ 	.short	0x010b
        /*0656*/ 	.byte	0x07
	.zero		1


	//   ....[85]....
        /*0658*/ 	.word	0x000048a0
        /*065c*/ 	.word	0x000000ff
        /*0660*/ 	.word	0x00000000
        /*0664*/ 	.short	0x0101
        /*0666*/ 	.byte	0x0d
	.zero		1


	//   ....[86]....
        /*0668*/ 	.word	0x000048d0
        /*066c*/ 	.word	0x000000ff
        /*0670*/ 	.word	0x00000090
        /*0674*/ 	.short	0x010a
        /*0676*/ 	.byte	0x07
	.zero		1


	//   ....[87]....
        /*0678*/ 	.word	0x000048f0
        /*067c*/ 	.word	0x000000ff
        /*0680*/ 	.word	0x00000098
        /*0684*/ 	.short	0x010a
        /*0686*/ 	.byte	0x07
	.zero		1


	//   ....[88]....
        /*0688*/ 	.word	0x00004910
        /*068c*/ 	.word	0x000000ff
        /*0690*/ 	.word	0x000000a0
        /*0694*/ 	.short	0x010a
        /*0696*/ 	.byte	0x07
	.zero		1


	//   ....[89]....
        /*0698*/ 	.word	0x00004950
        /*069c*/ 	.word	0x00000000
        /*06a0*/ 	.word	0x000000a8
        /*06a4*/ 	.short	0x010a
        /*06a6*/ 	.byte	0xff
	.zero		1


	//   ....[90]....
        /*06a8*/ 	.word	0x00004c80
        /*06ac*/ 	.word	0x00000000
        /*06b0*/ 	.word	0x000000c0
        /*06b4*/ 	.short	0x010a
        /*06b6*/ 	.byte	0xff
	.zero		1


	//   ....[91]....
        /*06b8*/ 	.word	0x00004d90
        /*06bc*/ 	.word	0x00000000
        /*06c0*/ 	.word	0x00000000
        /*06c4*/ 	.short	0x0101
        /*06c6*/ 	.byte	0xff
	.zero		1


	//   ....[92]....
        /*06c8*/ 	.word	0x000057f0
        /*06cc*/ 	.word	0x00000003
        /*06d0*/ 	.word	0x00000070
        /*06d4*/ 	.short	0x010a
        /*06d6*/ 	.byte	0xff
	.zero		1


	//   ....[93]....
        /*06d8*/ 	.word	0x00005830
        /*06dc*/ 	.word	0x000000c1
        /*06e0*/ 	.word	0x000000e0
        /*06e4*/ 	.short	0x010a
        /*06e6*/ 	.byte	0xff
	.zero		1


	//   ....[94]....
        /*06e8*/ 	.word	0x00005960
        /*06ec*/ 	.word	0x00000003
        /*06f0*/ 	.word	0x00000070
        /*06f4*/ 	.short	0x010a
        /*06f6*/ 	.byte	0xff
	.zero		1


	//   ....[95]....
        /*06f8*/ 	.word	0x00005ac0
        /*06fc*/ 	.word	0x00000000
        /*0700*/ 	.word	0x00000000
        /*0704*/ 	.short	0x0101
        /*0706*/ 	.byte	0xff
	.zero		1


	//   ....[96]....
        /*0708*/ 	.word	0x00005b20
        /*070c*/ 	.word	0x000000c1
        /*0710*/ 	.word	0x000000e0
        /*0714*/ 	.short	0x010a
        /*0716*/ 	.byte	0xff
	.zero		1


	//   ....[97]....
        /*0718*/ 	.word	0x00006ed0
        /*071c*/ 	.word	0x000000cc
        /*0720*/ 	.word	0x00000070
        /*0724*/ 	.short	0x010a
        /*0726*/ 	.byte	0xff
	.zero		1


	//   ....[98]....
        /*0728*/ 	.word	0x00006fa0
        /*072c*/ 	.word	0x000000cc
        /*0730*/ 	.word	0x00000070
        /*0734*/ 	.short	0x010a
        /*0736*/ 	.byte	0xff
	.zero		1


	//   ....[99]....
        /*0738*/ 	.word	0x000070e0
        /*073c*/ 	.word	0x00000003
        /*0740*/ 	.word	0x00000000
        /*0744*/ 	.short	0x0101
        /*0746*/ 	.byte	0xff
	.zero		1


	//   ....[100]....
        /*0748*/ 	.word	0x00008480
        /*074c*/ 	.word	0x00000000
        /*0750*/ 	.word	0x00000070
        /*0754*/ 	.short	0x010a
        /*0756*/ 	.byte	0xff
	.zero		1


	//   ....[101]....
        /*0758*/ 	.word	0x00008550
        /*075c*/ 	.word	0x00000000
        /*0760*/ 	.word	0x00000070
        /*0764*/ 	.short	0x010a
        /*0766*/ 	.byte	0xff
	.zero		1


	//   ....[102]....
        /*0768*/ 	.word	0x000086b0
        /*076c*/ 	.word	0x00000000
        /*0770*/ 	.word	0x00000000
        /*0774*/ 	.short	0x0101
        /*0776*/ 	.byte	0xff
	.zero		1


	//   ....[103]....
        /*0778*/ 	.word	0x00009a60
        /*077c*/ 	.word	0x00000000
        /*0780*/ 	.word	0x00000070
        /*0784*/ 	.short	0x010a
        /*0786*/ 	.byte	0xff
	.zero		1


	//   ....[104]....
        /*0788*/ 	.word	0x00009b30
        /*078c*/ 	.word	0x00000000
        /*0790*/ 	.word	0x00000070
        /*0794*/ 	.short	0x010a
        /*0796*/ 	.byte	0xff
	.zero		1


	//   ....[105]....
        /*0798*/ 	.word	0x00009c90
        /*079c*/ 	.word	0x00000000
        /*07a0*/ 	.word	0x00000000
        /*07a4*/ 	.short	0x0101
        /*07a6*/ 	.byte	0xff
	.zero		1


	//   ....[106]....
        /*07a8*/ 	.word	0x0000a180
        /*07ac*/ 	.word	0x000000ff
        /*07b0*/ 	.word	0x00000000
        /*07b4*/ 	.short	0x0101
        /*07b6*/ 	.byte	0x05
	.zero		1


	//   ....[107]....
        /*07b8*/ 	.word	0x0000b100
        /*07bc*/ 	.word	0x00000003
        /*07c0*/ 	.word	0x00000110
        /*07c4*/ 	.short	0x010a
        /*07c6*/ 	.byte	0xff
	.zero		1


	//   ....[108]....
        /*07c8*/ 	.word	0x0000b160
        /*07cc*/ 	.word	0x00000002
        /*07d0*/ 	.word	0x00000038
        /*07d4*/ 	.short	0x010a
        /*07d6*/ 	.byte	0xff
	.zero		1


	//   ....[109]....
        /*07d8*/ 	.word	0x0000b1c0
        /*07dc*/ 	.word	0x00000002
        /*07e0*/ 	.word	0x00000038
        /*07e4*/ 	.short	0x010a
        /*07e6*/ 	.byte	0xff
	.zero		1


	//   ....[110]....
        /*07e8*/ 	.word	0x0000b210
        /*07ec*/ 	.word	0x00000002
        /*07f0*/ 	.word	0x000000c0
        /*07f4*/ 	.short	0x010a
        /*07f6*/ 	.byte	0xff
	.zero		1


	//   ....[111]....
        /*07f8*/ 	.word	0x0000b270
        /*07fc*/ 	.word	0x00000000
        /*0800*/ 	.word	0x00000000
        /*0804*/ 	.short	0x010a
        /*0806*/ 	.byte	0xff
	.zero		1


	//   ....[112]....
        /*0808*/ 	.word	0x0000b2d0
        /*080c*/ 	.word	0x00000000
        /*0810*/ 	.word	0x00000000
        /*0814*/ 	.short	0x010a
        /*0816*/ 	.byte	0xff
	.zero		1


	//   ....[113]....
        /*0818*/ 	.word	0x0000b330
        /*081c*/ 	.word	0x00000000
        /*0820*/ 	.word	0x00000000
        /*0824*/ 	.short	0x010a
        /*0826*/ 	.byte	0xff
	.zero		1


	//   ....[114]....
        /*0828*/ 	.word	0x0000b390
        /*082c*/ 	.word	0x00000000
        /*0830*/ 	.word	0x00000000
        /*0834*/ 	.short	0x010a
        /*0836*/ 	.byte	0xff
	.zero		1


	//   ....[115]....
        /*0838*/ 	.word	0x0000b3f0
        /*083c*/ 	.word	0x00000000
        /*0840*/ 	.word	0x00000000
        /*0844*/ 	.short	0x010a
        /*0846*/ 	.byte	0xff
	.zero		1


	//   ....[116]....
        /*0848*/ 	.word	0x0000b450
        /*084c*/ 	.word	0x00000000
        /*0850*/ 	.word	0x00000000
        /*0854*/ 	.short	0x010a
        /*0856*/ 	.byte	0xff
	.zero		1


	//   ....[117]....
        /*0858*/ 	.word	0x0000b4a0
        /*085c*/ 	.word	0x00000000
        /*0860*/ 	.word	0x00000100
        /*0864*/ 	.short	0x010a
        /*0866*/ 	.byte	0xff
	.zero		1


	//   ....[118]....
        /*0868*/ 	.word	0x0000b500
        /*086c*/ 	.word	0x00000000
        /*0870*/ 	.word	0x000000d0
        /*0874*/ 	.short	0x010a
        /*0876*/ 	.byte	0xff
	.zero		1


	//   ....[119]....
        /*0878*/ 	.word	0x0000b550
        /*087c*/ 	.word	0x00000000
        /*0880*/ 	.word	0x000000c0
        /*0884*/ 	.short	0x010a
        /*0886*/ 	.byte	0xff
	.zero		1


	//   ....[120]....
        /*0888*/ 	.word	0x0000b5b0
        /*088c*/ 	.word	0x00000000
        /*0890*/ 	.word	0x000000d0
        /*0894*/ 	.short	0x010a
        /*0896*/ 	.byte	0xff
	.zero		1


	//   ....[121]....
        /*0898*/ 	.word	0x0000b600
        /*089c*/ 	.word	0x00000000
        /*08a0*/ 	.word	0x000000c0
        /*08a4*/ 	.short	0x010a
        /*08a6*/ 	.byte	0xff
	.zero		1


	//   ....[122]....
        /*08a8*/ 	.word	0x0000b660
        /*08ac*/ 	.word	0x00000003
        /*08b0*/ 	.word	0x000000f0
        /*08b4*/ 	.short	0x010a
        /*08b6*/ 	.byte	0xff
	.zero		1


	//   ....[123]....
        /*08b8*/ 	.word	0x0000b6c0
        /*08bc*/ 	.word	0x00000000
        /*08c0*/ 	.word	0x00000000
        /*08c4*/ 	.short	0x010a
        /*08c6*/ 	.byte	0xff
	.zero		1


	//   ....[124]....
        /*08c8*/ 	.word	0x0000b720
        /*08cc*/ 	.word	0x00000000
        /*08d0*/ 	.word	0x00000000
        /*08d4*/ 	.short	0x010a
        /*08d6*/ 	.byte	0xff
	.zero		1


	//   ....[125]....
        /*08d8*/ 	.word	0x0000b780
        /*08dc*/ 	.word	0x00000000
        /*08e0*/ 	.word	0x00000000
        /*08e4*/ 	.short	0x010a
        /*08e6*/ 	.byte	0xff
	.zero		1


	//   ....[126]....
        /*08e8*/ 	.word	0x0000b7d0
        /*08ec*/ 	.word	0x00000000
        /*08f0*/ 	.word	0x000000c0
        /*08f4*/ 	.short	0x010a
        /*08f6*/ 	.byte	0xff
	.zero		1


	//   ....[127]....
        /*08f8*/ 	.word	0x0000b830
        /*08fc*/ 	.word	0x00000000
        /*0900*/ 	.word	0x000000b8
        /*0904*/ 	.short	0x010a
        /*0906*/ 	.byte	0xff
	.zero		1


	//   ....[128]....
        /*0908*/ 	.word	0x0000b890
        /*090c*/ 	.word	0x00000003
        /*0910*/ 	.word	0x00000090
        /*0914*/ 	.short	0x010a
        /*0916*/ 	.byte	0xff
	.zero		1


	//   ....[129]....
        /*0918*/ 	.word	0x0000b8f0
        /*091c*/ 	.word	0x00000003
        /*0920*/ 	.word	0x00000098
        /*0924*/ 	.short	0x010a
        /*0926*/ 	.byte	0xff
	.zero		1


	//   ....[130]....
        /*0928*/ 	.word	0x0000b950
        /*092c*/ 	.word	0x00000003
        /*0930*/ 	.word	0x000000a0
        /*0934*/ 	.short	0x010a
        /*0936*/ 	.byte	0xff
	.zero		1


	//   ....[131]....
        /*0938*/ 	.word	0x0000b9b0
        /*093c*/ 	.word	0x00000003
        /*0940*/ 	.word	0x000000a8
        /*0944*/ 	.short	0x010a
        /*0946*/ 	.byte	0xff
	.zero		1


	//   ....[132]....
        /*0948*/ 	.word	0x0000ba10
        /*094c*/ 	.word	0x00000000
        /*0950*/ 	.word	0x00000090
        /*0954*/ 	.short	0x010a
        /*0956*/ 	.byte	0xff
	.zero		1


	//   ....[133]....
        /*0958*/ 	.word	0x0000ba70
        /*095c*/ 	.word	0x00000000
        /*0960*/ 	.word	0x00000098
        /*0964*/ 	.short	0x010a
        /*0966*/ 	.byte	0xff
	.zero		1


	//   ....[134]....
        /*0968*/ 	.word	0x0000bad0
        /*096c*/ 	.word	0x00000000
        /*0970*/ 	.word	0x000000a0
        /*0974*/ 	.short	0x010a
        /*0976*/ 	.byte	0xff
	.zero		1


	//   ....[135]....
        /*0978*/ 	.word	0x0000bb20
        /*097c*/ 	.word	0x00000000
        /*0980*/ 	.word	0x000000c0
        /*0984*/ 	.short	0x010a
        /*0986*/ 	.byte	0xff
	.zero		1


	//   ....[136]....
        /*0988*/ 	.word	0x0000bb70
        /*098c*/ 	.word	0x00000003
        /*0990*/ 	.word	0x00000070
        /*0994*/ 	.short	0x010a
        /*0996*/ 	.byte	0xff
	.zero		1


	//   ....[137]....
        /*0998*/ 	.word	0x0000bbc0
        /*099c*/ 	.word	0x000000c1
        /*09a0*/ 	.word	0x000000e0
        /*09a4*/ 	.short	0x010a
        /*09a6*/ 	.byte	0xff
	.zero		1


	//   ....[138]....
        /*09a8*/ 	.word	0x0000bc10
        /*09ac*/ 	.word	0x000000cc
        /*09b0*/ 	.word	0x00000070
        /*09b4*/ 	.short	0x010a
        /*09b6*/ 	.byte	0xff
	.zero		1


	//   ....[139]....
        /*09b8*/ 	.word	0x0000bc60
        /*09bc*/ 	.word	0x00000000
        /*09c0*/ 	.word	0x00000070
        /*09c4*/ 	.short	0x010a
        /*09c6*/ 	.byte	0xff
	.zero		1


	//   ....[140]....
        /*09c8*/ 	.word	0x0000bcb0
        /*09cc*/ 	.word	0x00000000
        /*09d0*/ 	.word	0x00000070
        /*09d4*/ 	.short	0x010a
        /*09d6*/ 	.byte	0xff
	.zero		1


	//----- nvinfo : EIATTR_NUM_MBARRIERS
	.align		4
.L_48:
        /*09d8*/ 	.byte	0x03, 0x38
        /*09da*/ 	.short	0x0024


	//----- nvinfo : EIATTR_EXIT_INSTR_OFFSETS
	.align		4
        /*09dc*/ 	.byte	0x04, 0x1c
        /*09de*/ 	.short	(.L_50 - .L_49)


	//   ....[0]....
.L_49:
        /*09e0*/ 	.word	0x000026d0


	//   ....[1]....
        /*09e4*/ 	.word	0x00002bc0


	//   ....[2]....
        /*09e8*/ 	.word	0x00002c20


	//   ....[3]....
        /*09ec*/ 	.word	0x00003920


	//   ....[4]....
        /*09f0*/ 	.word	0x00004980


	//   ....[5]....
        /*09f4*/ 	.word	0x000049c0


	//   ....[6]....
        /*09f8*/ 	.word	0x0000b0f0


	//----- nvinfo : EIATTR_MAX_THREADS
	.align		4
.L_50:
        /*09fc*/ 	.byte	0x04, 0x05
        /*09fe*/ 	.short	(.L_52 - .L_51)
.L_51:
        /*0a00*/ 	.word	0x00000100
        /*0a04*/ 	.word	0x00000001
        /*0a08*/ 	.word	0x00000001


	//----- nvinfo : EIATTR_CRS_STACK_SIZE
	.align		4
.L_52:
        /*0a0c*/ 	.byte	0x04, 0x1e
        /*0a0e*/ 	.short	(.L_54 - .L_53)
.L_53:
        /*0a10*/ 	.word	0x00000000


	//----- nvinfo : EIATTR_CBANK_PARAM_SIZE
	.align		4
.L_54:
        /*0a14*/ 	.byte	0x03, 0x19
        /*0a16*/ 	.short	0x0800


	//----- nvinfo : EIATTR_PARAM_CBANK
	.align		4
        /*0a18*/ 	.byte	0x04, 0x0a
        /*0a1a*/ 	.short	(.L_56 - .L_55)
	.align		4
.L_55:
        /*0a1c*/ 	.word	index@(.nv.constant0._ZN7cutlass13device_kernelINS_4gemm6kernel13GemmUniversalIN4cute5tupleIJiiiiEEENS1_10collective13CollectiveMmaINS1_35MainloopSm100TmaUmmaWarpSpecializedILi7ELi2ELi2ENS5_IJNS4_1CILi1EEESB_SB_EEEEENS5_IJNSA_ILi128EEENSA_ILi256EEENSA_ILi64EEEEEENS_12float_e5m2_tENS5_IJlSB_lEEESI_SJ_NS4_8TiledMMAINS4_8MMA_AtomIJNS4_10MMA_TraitsINS4_19SM100_MMA_F8F6F4_SSEJSI_SI_fSE_SF_NS4_17integral_constantINS4_4UMMA5MajorELSQ_0EEESR_NSO_INSP_7ScaleInELSS_0EEEST_EEEEEENS4_6LayoutISC_NS5_IJNSA_ILi0EEESX_SX_EEEEENS5_IJNS4_10UnderscoreES10_S10_EEEEENS4_13SM90_TMA_LOADENS4_14ComposedLayoutINS4_7SwizzleILi2ELi4ELi3EEENS4_18smem_ptr_flag_bitsILi8EEENSW_INS5_IJNSA_ILi8EEESG_EEENS5_IJSG_SB_EEEEEEEvNS4_8identityES13_S1D_vS1E_EENS_8epilogue10collective18CollectiveEpilogueINS1G_23Sm100TmaWarpSpecializedILi4ELi2ELi64ELb0ELb0EEEJSH_NS5_IJNSW_ISE_SB_EENSW_ISG_SB_EEEEESI_SJ_SI_SJ_NS1G_6fusion15FusionCallbacksIS1K_NS1O_17LinearCombinationISI_fSI_fLNS_15FloatRoundStyleE2EEESH_S1N_JEEENS4_5SM1004TMEM4LOAD26SM100_TMEM_LOAD_32dp32b64xES13_S1D_NS4_39AutoVectorizingCopyWithAssumedAlignmentILi128EEENS4_14SM90_TMA_STOREES1D_S1Z_S1Z_EEEvvEEEEvNT_6ParamsE)
        /*0a20*/ 	.short	0x0380
        /*0a22*/ 	.short	0x0800


	//----- nvinfo : EIATTR_SW_WAR
	.align		4
.L_56:
        /*0a24*/ 	.byte	0x04, 0x36
        /*0a26*/ 	.short	(.L_58 - .L_57)
.L_57:
        /*0a28*/ 	.word	0x00000008
.L_58:


//--------------------- .nv.callgraph             --------------------------
	.section	.nv.callgraph,"",@"SHT_CUDA_CALLGRAPH"
	.align	4
	.sectionentsize	8
	.align		4
        /*0000*/ 	.word	0x00000000
	.align		4
        /*0004*/ 	.word	0xffffffff
	.align		4
        /*0008*/ 	.word	index@(_ZN7cutlass13device_kernelINS_4gemm6kernel13GemmUniversalIN4cute5tupleIJiiiiEEENS1_10collective13CollectiveMmaINS1_35MainloopSm100TmaUmmaWarpSpecializedILi7ELi2ELi2ENS5_IJNS4_1CILi1EEESB_SB_EEEEENS5_IJNSA_ILi128EEENSA_ILi256EEENSA_ILi64EEEEEENS_12float_e5m2_tENS5_IJlSB_lEEESI_SJ_NS4_8TiledMMAINS4_8MMA_AtomIJNS4_10MMA_TraitsINS4_19SM100_MMA_F8F6F4_SSEJSI_SI_fSE_SF_NS4_17integral_constantINS4_4UMMA5MajorELSQ_0EEESR_NSO_INSP_7ScaleInELSS_0EEEST_EEEEEENS4_6LayoutISC_NS5_IJNSA_ILi0EEESX_SX_EEEEENS5_IJNS4_10UnderscoreES10_S10_EEEEENS4_13SM90_TMA_LOADENS4_14ComposedLayoutINS4_7SwizzleILi2ELi4ELi3EEENS4_18smem_ptr_flag_bitsILi8EEENSW_INS5_IJNSA_ILi8EEESG_EEENS5_IJSG_SB_EEEEEEEvNS4_8identityES13_S1D_vS1E_EENS_8epilogue10collective18CollectiveEpilogueINS1G_23Sm100TmaWarpSpecializedILi4ELi2ELi64ELb0ELb0EEEJSH_NS5_IJNSW_ISE_SB_EENSW_ISG_SB_EEEEESI_SJ_SI_SJ_NS1G_6fusion15FusionCallbacksIS1K_NS1O_17LinearCombinationISI_fSI_fLNS_15FloatRoundStyleE2EEESH_S1N_JEEENS4_5SM1004TMEM4LOAD26SM100_TMEM_LOAD_32dp32b64xES13_S1D_NS4_39AutoVectorizingCopyWithAssumedAlignmentILi128EEENS4_14SM90_TMA_STOREES1D_S1Z_S1Z_EEEvvEEEEvNT_6ParamsE)
	.align		4
        /*000c*/ 	.word	index@(__assertfail)
	.align		4
        /*0010*/ 	.word	0x00000000
	.align		4
        /*0014*/ 	.word	0xfffffffe
	.align		4
        /*0018*/ 	.word	0x00000000
	.align		4
        /*001c*/ 	.word	0xfffffffd
	.align		4
        /*0020*/ 	.word	0x00000000
	.align		4
        /*0024*/ 	.word	0xfffffffc


//--------------------- .nv.constant4             --------------------------
	.section	.nv.constant4,"a",@progbits
	.align	8
	.align		8
.nv.constant4:
        /*0000*/ 	.dword	__assertfail
	.align		8
        /*0008*/ 	.dword	__unnamed_1
	.align		8
        /*0010*/ 	.dword	__unnamed_2
	.align		8
        /*0018*/ 	.dword	__unnamed_3
	.align		8
        /*0020*/ 	.dword	_ZN40_INTERNAL_126f8fae_4_k_cu_37a1c12f_354024cuda3std3__45__cpo5beginE
	.align		8
        /*0028*/ 	.dword	_ZN40_INTERNAL_126f8fae_4_k_cu_37a1c12f_354024cuda3std3__45__cpo3endE
	.align		8
        /*0030*/ 	.dword	_ZN40_INTERNAL_126f8fae_4_k_cu_37a1c12f_354024cuda3std3__45__cpo6cbeginE
	.align		8
        /*0038*/ 	.dword	_ZN40_INTERNAL_126f8fae_4_k_cu_37a1c12f_354024cuda3std3__45__cpo4cendE
	.align		8
        /*0040*/ 	.dword	_ZN40_INTERNAL_126f8fae_4_k_cu_37a1c12f_354024cuda3std3__442_GLOBAL__N__126f8fae_4_k_cu_37a1c12f_354026ignoreE
	.align		8
        /*0048*/ 	.dword	_ZN40_INTERNAL_126f8fae_4_k_cu_37a1c12f_354024cuda3std3__419piecewise_constructE
	.align		8
        /*0050*/ 	.dword	_ZN40_INTERNAL_126f8fae_4_k_cu_37a1c12f_354024cuda3std3__48in_placeE
	.align		8
        /*0058*/ 	.dword	_ZN40_INTERNAL_126f8fae_4_k_cu_37a1c12f_354024cuda3std6ranges3__45__cpo4swapE
	.align		8
        /*0060*/ 	.dword	_ZN40_INTERNAL_126f8fae_4_k_cu_37a1c12f_354024cuda3std6ranges3__45__cpo9iter_moveE
	.align		8
        /*0068*/ 	.dword	_ZN40_INTERNAL_126f8fae_4_k_cu_37a1c12f_354024cute7productE
	.align		8
        /*0070*/ 	.dword	_ZN40_INTERNAL_126f8fae_4_k_cu_37a1c12f_354024cute1_E
	.align		8
        /*0078*/ 	.dword	$str$25
	.align		8
        /*0080*/ 	.dword	$str$26
	.align		8
        /*0088*/ 	.dword	$str$27
	.align		8
        /*0090*/ 	.dword	$str$28


//--------------------- .text._ZN7cutlass13device_kernelINS_4gemm6kernel13GemmUniversalIN4cute5tupleIJiiiiEEENS1_10collective13CollectiveMmaINS1_35MainloopSm100TmaUmmaWarpSpecializedILi7ELi2ELi2ENS5_IJNS4_1CILi1EEESB_SB_EEEEENS5_IJNSA_ILi128EEENSA_ILi256EEENSA_ILi64EEEEEENS_12float_e5m2_tENS5_IJlSB_lEEESI_SJ_NS4_8TiledMMAINS4_8MMA_AtomIJNS4_10MMA_TraitsINS4_19SM100_MMA_F8F6F4_SSEJSI_SI_fSE_SF_NS4_17integral_constantINS4_4UMMA5MajorELSQ_0EEESR_NSO_INSP_7ScaleInELSS_0EEEST_EEEEEENS4_6LayoutISC_NS5_IJNSA_ILi0EEESX_SX_EEEEENS5_IJNS4_10UnderscoreES10_S10_EEEEENS4_13SM90_TMA_LOADENS4_14ComposedLayoutINS4_7SwizzleILi2ELi4ELi3EEENS4_18smem_ptr_flag_bitsILi8EEENSW_INS5_IJNSA_ILi8EEESG_EEENS5_IJSG_SB_EEEEEEEvNS4_8identityES13_S1D_vS1E_EENS_8epilogue10collective18CollectiveEpilogueINS1G_23Sm100TmaWarpSpecializedILi4ELi2ELi64ELb0ELb0EEEJSH_NS5_IJNSW_ISE_SB_EENSW_ISG_SB_EEEEESI_SJ_SI_SJ_NS1G_6fusion15FusionCallbacksIS1K_NS1O_17LinearCombinationISI_fSI_fLNS_15FloatRoundStyleE2EEESH_S1N_JEEENS4_5SM1004TMEM4LOAD26SM100_TMEM_LOAD_32dp32b64xES13_S1D_NS4_39AutoVectorizingCopyWithAssumedAlignmentILi128EEENS4_14SM90_TMA_STOREES1D_S1Z_S1Z_EEEvvEEEEvNT_6ParamsE --------------------------
	.section	.text._ZN7cutlass13device_kernelINS_4gemm6kernel13GemmUniversalIN4cute5tupleIJiiiiEEENS1_10collective13CollectiveMmaINS1_35MainloopSm100TmaUmmaWarpSpecializedILi7ELi2ELi2ENS5_IJNS4_1CILi1EEESB_SB_EEEEENS5_IJNSA_ILi128EEENSA_ILi256EEENSA_ILi64EEEEEENS_12float_e5m2_tENS5_IJlSB_lEEESI_SJ_NS4_8TiledMMAINS4_8MMA_AtomIJNS4_10MMA_TraitsINS4_19SM100_MMA_F8F6F4_SSEJSI_SI_fSE_SF_NS4_17integral_constantINS4_4UMMA5MajorELSQ_0EEESR_NSO_INSP_7ScaleInELSS_0EEEST_EEEEEENS4_6LayoutISC_NS5_IJNSA_ILi0EEESX_SX_EEEEENS5_IJNS4_10UnderscoreES10_S10_EEEEENS4_13SM90_TMA_LOADENS4_14ComposedLayoutINS4_7SwizzleILi2ELi4ELi3EEENS4_18smem_ptr_flag_bitsILi8EEENSW_INS5_IJNSA_ILi8EEESG_EEENS5_IJSG_SB_EEEEEEEvNS4_8identityES13_S1D_vS1E_EENS_8epilogue10collective18CollectiveEpilogueINS1G_23Sm100TmaWarpSpecializedILi4ELi2ELi64ELb0ELb0EEEJSH_NS5_IJNSW_ISE_SB_EENSW_ISG_SB_EEEEESI_SJ_SI_SJ_NS1G_6fusion15FusionCallbacksIS1K_NS1O_17LinearCombinationISI_fSI_fLNS_15FloatRoundStyleE2EEESH_S1N_JEEENS4_5SM1004TMEM4LOAD26SM100_TMEM_LOAD_32dp32b64xES13_S1D_NS4_39AutoVectorizingCopyWithAssumedAlignmentILi128EEENS4_14SM90_TMA_STOREES1D_S1Z_S1Z_EEEvvEEEEvNT_6ParamsE,"ax",@progbits
	.align	128
.text._ZN7cutlass13device_kernelINS_4gemm6kernel13GemmUniversalIN4cute5tupleIJiiiiEEENS1_10collective13CollectiveMmaINS1_35MainloopSm100TmaUmmaWarpSpecializedILi7ELi2ELi2ENS5_IJNS4_1CILi1EEESB_SB_EEEEENS5_IJNSA_ILi128EEENSA_ILi256EEENSA_ILi64EEEEEENS_12float_e5m2_tENS5_IJlSB_lEEESI_SJ_NS4_8TiledMMAINS4_8MMA_AtomIJNS4_10MMA_TraitsINS4_19SM100_MMA_F8F6F4_SSEJSI_SI_fSE_SF_NS4_17integral_constantINS4_4UMMA5MajorELSQ_0EEESR_NSO_INSP_7ScaleInELSS_0EEEST_EEEEEENS4_6LayoutISC_NS5_IJNSA_ILi0EEESX_SX_EEEEENS5_IJNS4_10UnderscoreES10_S10_EEEEENS4_13SM90_TMA_LOADENS4_14ComposedLayoutINS4_7SwizzleILi2ELi4ELi3EEENS4_18smem_ptr_flag_bitsILi8EEENSW_INS5_IJNSA_ILi8EEESG_EEENS5_IJSG_SB_EEEEEEEvNS4_8identityES13_S1D_vS1E_EENS_8epilogue10collective18CollectiveEpilogueINS1G_23Sm100TmaWarpSpecializedILi4ELi2ELi64ELb0ELb0EEEJSH_NS5_IJNSW_ISE_SB_EENSW_ISG_SB_EEEEESI_SJ_SI_SJ_NS1G_6fusion15FusionCallbacksIS1K_NS1O_17LinearCombinationISI_fSI_fLNS_15FloatRoundStyleE2EEESH_S1N_JEEENS4_5SM1004TMEM4LOAD26SM100_TMEM_LOAD_32dp32b64xES13_S1D_NS4_39AutoVectorizingCopyWithAssumedAlignmentILi128EEENS4_14SM90_TMA_STOREES1D_S1Z_S1Z_EEEvvEEEEvNT_6ParamsE:
        .type           _ZN7cutlass13device_kernelINS_4gemm6kernel13GemmUniversalIN4cute5tupleIJiiiiEEENS1_10collective13CollectiveMmaINS1_35MainloopSm100TmaUmmaWarpSpecializedILi7ELi2ELi2ENS5_IJNS4_1CILi1EEESB_SB_EEEEENS5_IJNSA_ILi128EEENSA_ILi256EEENSA_ILi64EEEEEENS_12float_e5m2_tENS5_IJlSB_lEEESI_SJ_NS4_8TiledMMAINS4_8MMA_AtomIJNS4_10MMA_TraitsINS4_19SM100_MMA_F8F6F4_SSEJSI_SI_fSE_SF_NS4_17integral_constantINS4_4UMMA5MajorELSQ_0EEESR_NSO_INSP_7ScaleInELSS_0EEEST_EEEEEENS4_6LayoutISC_NS5_IJNSA_ILi0EEESX_SX_EEEEENS5_IJNS4_10UnderscoreES10_S10_EEEEENS4_13SM90_TMA_LOADENS4_14ComposedLayoutINS4_7SwizzleILi2ELi4ELi3EEENS4_18smem_ptr_flag_bitsILi8EEENSW_INS5_IJNSA_ILi8EEESG_EEENS5_IJSG_SB_EEEEEEEvNS4_8identityES13_S1D_vS1E_EENS_8epilogue10collective18CollectiveEpilogueINS1G_23Sm100TmaWarpSpecializedILi4ELi2ELi64ELb0ELb0EEEJSH_NS5_IJNSW_ISE_SB_EENSW_ISG_SB_EEEEESI_SJ_SI_SJ_NS1G_6fusion15FusionCallbacksIS1K_NS1O_17LinearCombinationISI_fSI_fLNS_15FloatRoundStyleE2EEESH_S1N_JEEENS4_5SM1004TMEM4LOAD26SM100_TMEM_LOAD_32dp32b64xES13_S1D_NS4_39AutoVectorizingCopyWithAssumedAlignmentILi128EEENS4_14SM90_TMA_STOREES1D_S1Z_S1Z_EEEvvEEEEvNT_6ParamsE,@function
        .size           _ZN7cutlass13device_kernelINS_4gemm6kernel13GemmUniversalIN4cute5tupleIJiiiiEEENS1_10collective13CollectiveMmaINS1_35MainloopSm100TmaUmmaWarpSpecializedILi7ELi2ELi2ENS5_IJNS4_1CILi1EEESB_SB_EEEEENS5_IJNSA_ILi128EEENSA_ILi256EEENSA_ILi64EEEEEENS_12float_e5m2_tENS5_IJlSB_lEEESI_SJ_NS4_8TiledMMAINS4_8MMA_AtomIJNS4_10MMA_TraitsINS4_19SM100_MMA_F8F6F4_SSEJSI_SI_fSE_SF_NS4_17integral_constantINS4_4UMMA5MajorELSQ_0EEESR_NSO_INSP_7ScaleInELSS_0EEEST_EEEEEENS4_6LayoutISC_NS5_IJNSA_ILi0EEESX_SX_EEEEENS5_IJNS4_10UnderscoreES10_S10_EEEEENS4_13SM90_TMA_LOADENS4_14ComposedLayoutINS4_7SwizzleILi2ELi4ELi3EEENS4_18smem_ptr_flag_bitsILi8EEENSW_INS5_IJNSA_ILi8EEESG_EEENS5_IJSG_SB_EEEEEEEvNS4_8identityES13_S1D_vS1E_EENS_8epilogue10collective18CollectiveEpilogueINS1G_23Sm100TmaWarpSpecializedILi4ELi2ELi64ELb0ELb0EEEJSH_NS5_IJNSW_ISE_SB_EENSW_ISG_SB_EEEEESI_SJ_SI_SJ_NS1G_6fusion15FusionCallbacksIS1K_NS1O_17LinearCombinationISI_fSI_fLNS_15FloatRoundStyleE2EEESH_S1N_JEEENS4_5SM1004TMEM4LOAD26SM100_TMEM_LOAD_32dp32b64xES13_S1D_NS4_39AutoVectorizingCopyWithAssumedAlignmentILi128EEENS4_14SM90_TMA_STOREES1D_S1Z_S1Z_EEEvvEEEEvNT_6ParamsE,(.L_x_176 - _ZN7cutlass13device_kernelINS_4gemm6kernel13GemmUniversalIN4cute5tupleIJiiiiEEENS1_10collective13CollectiveMmaINS1_35MainloopSm100TmaUmmaWarpSpecializedILi7ELi2ELi2ENS5_IJNS4_1CILi1EEESB_SB_EEEEENS5_IJNSA_ILi128EEENSA_ILi256EEENSA_ILi64EEEEEENS_12float_e5m2_tENS5_IJlSB_lEEESI_SJ_NS4_8TiledMMAINS4_8MMA_AtomIJNS4_10MMA_TraitsINS4_19SM100_MMA_F8F6F4_SSEJSI_SI_fSE_SF_NS4_17integral_constantINS4_4UMMA5MajorELSQ_0EEESR_NSO_INSP_7ScaleInELSS_0EEEST_EEEEEENS4_6LayoutISC_NS5_IJNSA_ILi0EEESX_SX_EEEEENS5_IJNS4_10UnderscoreES10_S10_EEEEENS4_13SM90_TMA_LOADENS4_14ComposedLayoutINS4_7SwizzleILi2ELi4ELi3EEENS4_18smem_ptr_flag_bitsILi8EEENSW_INS5_IJNSA_ILi8EEESG_EEENS5_IJSG_SB_EEEEEEEvNS4_8identityES13_S1D_vS1E_EENS_8epilogue10collective18CollectiveEpilogueINS1G_23Sm100TmaWarpSpecializedILi4ELi2ELi64ELb0ELb0EEEJSH_NS5_IJNSW_ISE_SB_EENSW_ISG_SB_EEEEESI_SJ_SI_SJ_NS1G_6fusion15FusionCallbacksIS1K_NS1O_17LinearCombinationISI_fSI_fLNS_15FloatRoundStyleE2EEESH_S1N_JEEENS4_5SM1004TMEM4LOAD26SM100_TMEM_LOAD_32dp32b64xES13_S1D_NS4_39AutoVectorizingCopyWithAssumedAlignmentILi128EEENS4_14SM90_TMA_STOREES1D_S1Z_S1Z_EEEvvEEEEvNT_6ParamsE)
        .other          _ZN7cutlass13device_kernelINS_4gemm6kernel13GemmUniversalIN4cute5tupleIJiiiiEEENS1_10collective13CollectiveMmaINS1_35MainloopSm100TmaUmmaWarpSpecializedILi7ELi2ELi2ENS5_IJNS4_1CILi1EEESB_SB_EEEEENS5_IJNSA_ILi128EEENSA_ILi256EEENSA_ILi64EEEEEENS_12float_e5m2_tENS5_IJlSB_lEEESI_SJ_NS4_8TiledMMAINS4_8MMA_AtomIJNS4_10MMA_TraitsINS4_19SM100_MMA_F8F6F4_SSEJSI_SI_fSE_SF_NS4_17integral_constantINS4_4UMMA5MajorELSQ_0EEESR_NSO_INSP_7ScaleInELSS_0EEEST_EEEEEENS4_6LayoutISC_NS5_IJNSA_ILi0EEESX_SX_EEEEENS5_IJNS4_10UnderscoreES10_S10_EEEEENS4_13SM90_TMA_LOADENS4_14ComposedLayoutINS4_7SwizzleILi2ELi4ELi3EEENS4_18smem_ptr_flag_bitsILi8EEENSW_INS5_IJNSA_ILi8EEESG_EEENS5_IJSG_SB_EEEEEEEvNS4_8identityES13_S1D_vS1E_EENS_8epilogue10collective18CollectiveEpilogueINS1G_23Sm100TmaWarpSpecializedILi4ELi2ELi64ELb0ELb0EEEJSH_NS5_IJNSW_ISE_SB_EENSW_ISG_SB_EEEEESI_SJ_SI_SJ_NS1G_6fusion15FusionCallbacksIS1K_NS1O_17LinearCombinationISI_fSI_fLNS_15FloatRoundStyleE2EEESH_S1N_JEEENS4_5SM1004TMEM4LOAD26SM100_TMEM_LOAD_32dp32b64xES13_S1D_NS4_39AutoVectorizingCopyWithAssumedAlignmentILi128EEENS4_14SM90_TMA_STOREES1D_S1Z_S1Z_EEEvvEEEEvNT_6ParamsE,@"STO_CUDA_ENTRY STV_DEFAULT"
_ZN7cutlass13device_kernelINS_4gemm6kernel13GemmUniversalIN4cute5tupleIJiiiiEEENS1_10collective13CollectiveMmaINS1_35MainloopSm100TmaUmmaWarpSpecializedILi7ELi2ELi2ENS5_IJNS4_1CILi1EEESB_SB_EEEEENS5_IJNSA_ILi128EEENSA_ILi256EEENSA_ILi64EEEEEENS_12float_e5m2_tENS5_IJlSB_lEEESI_SJ_NS4_8TiledMMAINS4_8MMA_AtomIJNS4_10MMA_TraitsINS4_19SM100_MMA_F8F6F4_SSEJSI_SI_fSE_SF_NS4_17integral_constantINS4_4UMMA5MajorELSQ_0EEESR_NSO_INSP_7ScaleInELSS_0EEEST_EEEEEENS4_6LayoutISC_NS5_IJNSA_ILi0EEESX_SX_EEEEENS5_IJNS4_10UnderscoreES10_S10_EEEEENS4_13SM90_TMA_LOADENS4_14ComposedLayoutINS4_7SwizzleILi2ELi4ELi3EEENS4_18smem_ptr_flag_bitsILi8EEENSW_INS5_IJNSA_ILi8EEESG_EEENS5_IJSG_SB_EEEEEEEvNS4_8identityES13_S1D_vS1E_EENS_8epilogue10collective18CollectiveEpilogueINS1G_23Sm100TmaWarpSpecializedILi4ELi2ELi64ELb0ELb0EEEJSH_NS5_IJNSW_ISE_SB_EENSW_ISG_SB_EEEEESI_SJ_SI_SJ_NS1G_6fusion15FusionCallbacksIS1K_NS1O_17LinearCombinationISI_fSI_fLNS_15FloatRoundStyleE2EEESH_S1N_JEEENS4_5SM1004TMEM4LOAD26SM100_TMEM_LOAD_32dp32b64xES13_S1D_NS4_39AutoVectorizingCopyWithAssumedAlignmentILi128EEENS4_14SM90_TMA_STOREES1D_S1Z_S1Z_EEEvvEEEEvNT_6ParamsE:
[----:B------:R-:W1:Y:S01]  /*0000*/  LDC R1, c[0x0][0x37c] ;  /* 0x0000df00ff017b82 */ /* 0x000e620000000800 */
[----:B------:R-:W2:Y:S01]  /*0010*/  S2R R185, SR_TID.X ;  /* 0x0000000000b97919 */ /* 0x000ea20000002100 */
[----:B------:R-:W3:Y:S01]  /*0020*/  LDCU.64 UR4, c[0x0][0x890] ;  /* 0x00011200ff0477ac */ /* 0x000ee20008000a00 */
[----:B------:R-:W-:Y:S02]  /*0030*/  PRMT R171, RZ, 0x7610, R171 ;  /* 0x00007610ffab7816 */ /* 0x000fe400000000ab */
[----:B------:R-:W-:Y:S01]  /*0040*/  ELECT P5, URZ, PT ;  /* 0x0000000000ff782f */ /* 0x000fe200038a0000 */
[----:B------:R-:W4:Y:S01]  /*0050*/  LDCU.64 UR46, c[0x0][0x358] ;  /* 0x00006b00ff2e77ac */ /* 0x000f220008000a00 */
[----:B---3--:R-:W-:-:S04]  /*0060*/  UISETP.NE.U32.AND UP0, UPT, UR4, URZ, UPT ;  /* 0x000000ff0400728c */ /* 0x008fc8000bf05070 */
[----:B------:R-:W-:Y:S01]  /*0070*/  UISETP.NE.AND.EX UP0, UPT, UR5, URZ, UPT, UP0 ;  /* 0x000000ff0500728c */ /* 0x000fe2000bf05300 */
[----:B--2---:R-:W-:-:S05]  /*0080*/  SHF.R.U32.HI R173, RZ, 0x5, R185 ;  /* 0x00000005ffad7819 */ /* 0x004fca00000116b9 */
[----:B------:R-:W2:Y:S02]  /*0090*/  SHFL.IDX PT, R0, R173, RZ, 0x1f ;  /* 0x00001fffad007589 */ /* 0x000ea400000e0000 */
[----:B--2---:R-:W-:Y:S01]  /*00a0*/  R2UR UR8, R0 ;  /* 0x00000000000872ca */ /* 0x004fe200000e0000 */
[----:B-1--4-:R-:W-:-:S14]  /*00b0*/  BRA.U UP0, `(.L_x_0) ;  /* 0x00000001002c7547 */ /* 0x012fdc000b800000 */
[----:B------:R-:W1:Y:S02]  /*00c0*/  LDCU.64 UR6, c[0x0][0x888] ;  /* 0x00011100ff0677ac */ /* 0x000e640008000a00 */
[----:B-1----:R-:W-:-:S04]  /*00d0*/  UISETP.NE.U32.AND UP0, UPT, UR6, URZ, UPT ;  /* 0x000000ff0600728c */ /* 0x002fc8000bf05070 */
[----:B------:R-:W-:-:S09]  /*00e0*/  UISETP.NE.AND.EX UP0, UPT, UR7, URZ, UPT, UP0 ;  /* 0x000000ff0700728c */ /* 0x000fd2000bf05300 */
[----:B------:R-:W-:Y:S05]  /*00f0*/  BRA.U !UP0, `(.L_x_1) ;  /* 0x0000000108107547 */ /* 0x000fea000b800000 */
[----:B------:R-:W1:Y:S02]  /*0100*/  LDC.64 R2, c[0x0][0x888] ;  /* 0x00022200ff027b82 */ /* 0x000e640000000a00 */
[----:B-1----:R1:W5:Y:S01]  /*0110*/  LDG.E R81, desc[UR46][R2.64] ;  /* 0x0000002e02517981 */ /* 0x002362000c1e1900 */
[----:B------:R-:W-:Y:S01]  /*0120*/  HFMA2 R171, -RZ, RZ, 0, 5.9604644775390625e-08 ;  /* 0x00000001ffab7431 */ /* 0x000fe200000001ff */
[----:B------:R-:W-:Y:S05]  /*0130*/  BRA `(.L_x_0) ;  /* 0x00000000000c7947 */ /* 0x000fea0003800000 */
.L_x_1:
[----:B------:R-:W1:Y:S01]  /*0140*/  LDCU UR6, c[0x0][0x880] ;  /* 0x00011000ff0677ac */ /* 0x000e620008000800 */
[----:B------:R-:W-:Y:S01]  /*0150*/  HFMA2 R171, -RZ, RZ, 0, 5.9604644775390625e-08 ;  /* 0x00000001ffab7431 */ /* 0x000fe200000001ff */
[----:B-1----:R-:W-:-:S07]  /*0160*/  MOV R81, UR6 ;  /* 0x0000000600517c02 */ /* 0x002fce0008000f00 */
.L_x_0:
[----:B------:R-:W2:Y:S02]  /*0170*/  LDCU.64 UR6, c[0x0][0x8b0] ;  /* 0x00011600ff0677ac */ /* 0x000ea40008000a00 */
[----:B--2---:R-:W-:-:S04]  /*0180*/  UISETP.NE.U32.AND UP0, UPT, UR6, URZ, UPT ;  /* 0x000000ff0600728c */ /* 0x004fc8000bf05070 */
[----:B------:R-:W-:-:S09]  /*0190*/  UISETP.NE.AND.EX UP0, UPT, UR7, URZ, UPT, UP0 ;  /* 0x000000ff0700728c */ /* 0x000fd2000bf05300 */
[----:B------:R-:W-:Y:S05]  /*01a0*/  BRA.U UP0, `(.L_x_2) ;  /* 0x0000000100247547 */ /* 0x000fea000b800000 */
[----:B------:R-:W2:Y:S02]  /*01b0*/  LDCU.64 UR6, c[0x0][0x8a8] ;  /* 0x00011500ff0677ac */ /* 0x000ea40008000a00 */
[----:B--2---:R-:W-:-:S04]  /*01c0*/  UISETP.NE.U32.AND UP0, UPT, UR6, URZ, UPT ;  /* 0x000000ff0600728c */ /* 0x004fc8000bf05070 */
[----:B------:R-:W-:-:S09]  /*01d0*/  UISETP.NE.AND.EX UP0, UPT, UR7, URZ, UPT, UP0 ;  /* 0x000000ff0700728c */ /* 0x000fd2000bf05300 */
[----:B------:R-:W-:Y:S05]  /*01e0*/  BRA.U !UP0, `(.L_x_3) ;  /* 0x00000001080c7547 */ /* 0x000fea000b800000 */
[----:B------:R-:W2:Y:S02]  /*01f0*/  LDC.64 R78, c[0x0][0x8a8] ;  /* 0x00022a00ff4e7b82 */ /* 0x000ea40000000a00 */
[----:B--2---:R2:W5:Y:S01]  /*0200*/  LDG.E R78, desc[UR46][R78.64] ;  /* 0x0000002e4e4e7981 */ /* 0x004562000c1e1900 */
[----:B------:R-:W-:Y:S05]  /*0210*/  BRA `(.L_x_2) ;  /* 0x0000000000087947 */ /* 0x000fea0003800000 */
.L_x_3:
[----:B------:R-:W2:Y:S02]  /*0220*/  LDCU UR6, c[0x0][0x8a0] ;  /* 0x00011400ff0677ac */ /* 0x000ea40008000800 */
[----:B--2---:R-:W-:Y:S02]  /*0230*/  MOV R78, UR6 ;  /* 0x00000006004e7c02 */ /* 0x004fe40008000f00 */
.L_x_2:
[----:B------:R-:W-:Y:S01]  /*0240*/  IMAD.U32 R0, RZ, RZ, UR8 ;  /* 0x00000008ff007e24 */ /* 0x000fe2000f8e00ff */
[----:B------:R-:W-:Y:S04]  /*0250*/  BSSY.RECONVERGENT B0, `(.L_x_4) ;  /* 0x000000c000007945 */ /* 0x000fe80003800200 */
[C---:B------:R-:W-:Y:S02]  /*0260*/  ISETP.NE.OR P1, PT, R0.reuse, 0x1, !P5 ;  /* 0x000000010000780c */ /* 0x040fe40006f25670 */
[----:B------:R-:W-:-:S11]  /*0270*/  ISETP.NE.OR P0, PT, R0, 0x3, !P5 ;  /* 0x000000030000780c */ /* 0x000fd60006f05670 */
[----:B------:R-:W-:Y:S05]  /*0280*/  @P1 BRA `(.L_x_5) ;  /* 0x0000000000201947 */ /* 0x000fea0003800000 */
[----:B------:R-:W3:Y:S02]  /*0290*/  LDCU.64 UR6, c[0x0][0x348] ;  /* 0x00006900ff0677ac */ /* 0x000ee40008000a00 */
[----:B---3--:R-:W-:Y:S02]  /*02a0*/  UIADD3 UR10, UP1, UPT, UR6, 0x80, URZ ;  /* 0x00000080060a7890 */ /* 0x008fe4000ff3e0ff */
[----:B------:R-:W-:Y:S02]  /*02b0*/  UIADD3 UR6, UP0, UPT, UR6, 0x180, URZ ;  /* 0x0000018006067890 */ /* 0x000fe4000ff1e0ff */
[----:B------:R-:W-:Y:S02]  /*02c0*/  UIADD3.X UR11, UPT, UPT, URZ, UR7, URZ, UP1, !UPT ;  /* 0x00000007ff0b7290 */ /* 0x000fe40008ffe4ff */
[----:B------:R-:W-:-:S07]  /*02d0*/  UIADD3.X UR7, UPT, UPT, URZ, UR7, URZ, UP0, !UPT ;  /* 0x00000007ff077290 */ /* 0x000fce00087fe4ff */
[----:B------:R3:W-:Y:S02]  /*02e0*/  UTMACCTL.PF [UR10] ;  /* 0x000000000a0079b9 */ /* 0x0007e40008040000 */
[----:B------:R3:W-:Y:S02]  /*02f0*/  UTMACCTL.PF [UR6] ;  /* 0x00000000060079b9 */ /* 0x0007e40008040000 */
[----:B---3--:R-:W-:Y:S01]  /*0300*/  NOP ;  /* 0x0000000000007918 */ /* 0x008fe20000000000 */
.L_x_5:
[----:B------:R-:W-:Y:S05]  /*0310*/  BSYNC.RECONVERGENT B0 ;  /* 0x0000000000007941 */ /* 0x000fea0003800200 */
.L_x_4:
[----:B------:R-:W-:Y:S04]  /*0320*/  BSSY.RECONVERGENT B0, `(.L_x_6) ;  /* 0x000000a000007945 */ /* 0x000fe80003800200 */
        /* <DEDUP_REMOVED lines=9> */
.L_x_7:
[----:B------:R-:W-:Y:S05]  /*03c0*/  BSYNC.RECONVERGENT B0 ;  /* 0x0000000000007941 */ /* 0x000fea0003800200 */
.L_x_6:
[----:B------:R-:W3:Y:S01]  /*03d0*/  LDCU.64 UR6, c[0x0][0x888] ;  /* 0x00011100ff0677ac */ /* 0x000ee20008000a00 */
[----:B------:R-:W-:Y:S02]  /*03e0*/  UISETP.EQ.U32.AND UP1, UPT, UR4, URZ, UPT ;  /* 0x000000ff0400728c */ /* 0x000fe4000bf22070 */
[----:B------:R-:W-:Y:S02]  /*03f0*/  UPLOP3.LUT UP2, UPT, UPT, UPT, UPT, 0x80, 0x8 ;  /* 0x000000000008789c */ /* 0x000fe40003f4f070 */
[----:B---3--:R-:W-:-:S04]  /*0400*/  UISETP.NE.U32.AND UP0, UPT, UR6, URZ, UPT ;  /* 0x000000ff0600728c */ /* 0x008fc8000bf05070 */
[----:B------:R-:W-:-:S04]  /*0410*/  UISETP.NE.AND.EX UP0, UPT, UR7, URZ, UPT, UP0 ;  /* 0x000000ff0700728c */ /* 0x000fc8000bf05300 */
[----:B------:R-:W-:-:S04]  /*0420*/  UISETP.EQ.OR.EX UP3, UPT, UR5, URZ, !UP0, UP1 ;  /* 0x000000ff0500728c */ /* 0x000fc8000c762710 */
[----:B------:R-:W-:-:S05]  /*0430*/  UP2UR UR50, UPR, URZ, 0x8 ;  /* 0x00000008ff327883 */ /* 0x000fca0008000000 */
[----:B------:R-:W-:Y:S07]  /*0440*/  BRA.U !UP3, `(.L_x_8) ;  /* 0x000000010b207547 */ /* 0x000fee000b800000 */
[----:B------:R-:W-:Y:S01]  /*0450*/  UISETP.NE.U32.AND UP2, UPT, UR4, URZ, UPT ;  /* 0x000000ff0400728c */ /* 0x000fe2000bf45070 */
[----:B-----5:R-:W-:Y:S01]  /*0460*/  FSETP.NEU.AND P0, PT, R81, RZ, PT ;  /* 0x000000ff5100720b */ /* 0x020fe20003f0d000 */
[----:B------:R-:W-:Y:S02]  /*0470*/  USEL UR4, URZ, 0xffffffff, UP0 ;  /* 0xffffffffff047887 */ /* 0x000fe40008000000 */
[----:B------:R-:W-:-:S10]  /*0480*/  UISETP.NE.AND.EX UP2, UPT, UR5, URZ, UPT, UP2 ;  /* 0x000000ff0500728c */ /* 0x000fd4000bf45320 */
[----:B------:R-:W-:Y:S01]  /*0490*/  VOTEU.ANY UP1, P0 ;  /* 0x0000000000ff7886 */ /* 0x000fe20000020100 */
[----:B------:R-:W-:-:S04]  /*04a0*/  @!UP2 USEL UR4, URZ, 0xffffffff, UP1 ;  /* 0xffffffffff04a887 */ /* 0x000fc80008800000 */
[----:B------:R-:W-:-:S04]  /*04b0*/  ULOP3.LUT UR4, UR4, 0x1, URZ, 0xc0, !UPT ;  /* 0x0000000104047892 */ /* 0x000fc8000f8ec0ff */
[----:B------:R-:W-:-:S11]  /*04c0*/  UISETP.NE.U32.AND UP2, UPT, UR4, 0x1, UPT ;  /* 0x000000010400788c */ /* 0x000fd6000bf45070 */
.L_x_8:
[----:B-1----:R-:W1:Y:S01]  /*04d0*/  SHFL.IDX PT, R2, R173, RZ, 0x1f ;  /* 0x00001fffad027589 */ /* 0x002e6200000e0000 */
[----:B------:R-:W-:-:S04]  /*04e0*/  UISETP.NE.AND UP1, UPT, UR8, 0x2, UPT ;  /* 0x000000020800788c */ /* 0x000fc8000bf25270 */
[----:B------:R-:W-:Y:S01]  /*04f0*/  USEL UR6, URZ, 0x1, UP1 ;  /* 0x00000001ff067887 */ /* 0x000fe20008800000 */
[----:B-1----:R-:W-:-:S13]  /*0500*/  ISETP.NE.AND P0, PT, R2, RZ, PT ;  /* 0x000000ff0200720c */ /* 0x002fda0003f05270 */
[----:B------:R-:W-:Y:S05]  /*0510*/  @P0 BRA `(.L_x_9) ;  /* 0x0000000000600947 */ /* 0x000fea0003800000 */
[----:B------:R-:W1:Y:S01]  /*0520*/  S2UR UR5, SR_CgaCtaId ;  /* 0x00000000000579c3 */ /* 0x000e620000008800 */
[----:B------:R-:W-:Y:S01]  /*0530*/  UMOV UR7, 0x400 ;  /* 0x0000040000077882 */ /* 0x000fe20000000000 */
[----:B------:R-:W-:Y:S01]  /*0540*/  UMOV UR4, 0x1 ;  /* 0x0000000100047882 */ /* 0x000fe20000000000 */
[----:B------:R-:W-:Y:S01]  /*0550*/  ELECT P0, URZ, PT ;  /* 0x0000000000ff782f */ /* 0x000fe20003800000 */
[----:B------:R-:W-:-:S04]  /*0560*/  UIADD3 UR10, UPT, UPT, -UR4, 0x100000, URZ ;  /* 0x00100000040a7890 */ /* 0x000fc8000fffe1ff */
[----:B------:R-:W-:Y:S02]  /*0570*/  USHF.L.U32 UR11, UR10, 0xb, URZ ;  /* 0x0000000b0a0b7899 */ /* 0x000fe400080006ff */
[----:B------:R-:W-:Y:S02]  /*0580*/  USHF.L.U32 UR10, UR10, 0x1, URZ ;  /* 0x000000010a0a7899 */ /* 0x000fe400080006ff */
[----:B-1----:R-:W-:Y:S01]  /*0590*/  ULEA UR5, UR5, UR7, 0x18 ;  /* 0x0000000705057291 */ /* 0x002fe2000f8ec0ff */
[----:B------:R-:W1:Y:S11]  /*05a0*/  FENCE.VIEW.ASYNC.S ;  /* 0x00000000000073c6 */ /* 0x000e760000000000 */
[----:B-1----:R1:W3:Y:S01]  /*05b0*/  SYNCS.EXCH.64 URZ, [UR5], UR10 ;  /* 0x0000000a05ff75b2 */ /* 0x0022e20008000100 */
[----:B------:R1:W4:Y:S01]  /*05c0*/  SYNCS.EXCH.64 URZ, [UR5+0x38], UR10 ;  /* 0x0000380a05ff75b2 */ /* 0x0003220008000100 */
[----:B------:R1:W1:Y:S01]  /*05d0*/  SYNCS.EXCH.64 URZ, [UR5+0x8], UR10 ;  /* 0x0000080a05ff75b2 */ /* 0x0002620008000100 */
        /* <DEDUP_REMOVED lines=11> */
[----:B------:R-:W-:Y:S01]  /*0690*/  NOP ;  /* 0x0000000000007918 */ /* 0x000fe20000000000 */
.L_x_9:
[----:B------:R-:W2:Y:S01]  /*06a0*/  SHFL.IDX PT, R2, R173, RZ, 0x1f ;  /* 0x00001fffad027589 */ /* 0x000ea200000e0000 */
[----:B------:R-:W-:Y:S01]  /*06b0*/  NOP ;  /* 0x0000000000007918 */ /* 0x000fe20000000000 */
[----:B--2---:R-:W-:-:S13]  /*06c0*/  ISETP.NE.AND P0, PT, R2, 0x1, PT ;  /* 0x000000010200780c */ /* 0x004fda0003f05270 */
[----:B------:R-:W-:Y:S05]  /*06d0*/  @P0 BRA `(.L_x_10) ;  /* 0x0000000000580947 */ /* 0x000fea0003800000 */
[----:B------:R-:W2:Y:S01]  /*06e0*/  S2UR UR7, SR_CgaCtaId ;  /* 0x00000000000779c3 */ /* 0x000ea20000008800 */
[----:B------:R-:W-:Y:S01]  /*06f0*/  UMOV UR9, 0x400 ;  /* 0x0000040000097882 */ /* 0x000fe20000000000 */
[----:B-1----:R-:W-:Y:S01]  /*0700*/  UMOV UR5, 0x20 ;  /* 0x0000002000057882 */ /* 0x002fe20000000000 */
[----:B------:R-:W-:Y:S01]  /*0710*/  UMOV UR4, 0x80 ;  /* 0x0000008000047882 */ /* 0x000fe20000000000 */
[----:B------:R-:W-:-:S04]  /*0720*/  UIADD3 UR10, UPT, UPT, -UR5, 0x100000, URZ ;  /* 0x00100000050a7890 */ /* 0x000fc8000fffe1ff */
[----:B------:R-:W-:Y:S02]  /*0730*/  USHF.L.U32 UR11, UR10, 0xb, URZ ;  /* 0x0000000b0a0b7899 */ /* 0x000fe400080006ff */
[----:B------:R-:W-:Y:S02]  /*0740*/  USHF.L.U32 UR10, UR10, 0x1, URZ ;  /* 0x000000010a0a7899 */ /* 0x000fe400080006ff */
[----:B------:R-:W-:-:S04]  /*0750*/  UIADD3 UR4, UPT, UPT, -UR4, 0x100000, URZ ;  /* 0x0010000004047890 */ /* 0x000fc8000fffe1ff */
[----:B------:R-:W-:Y:S02]  /*0760*/  USHF.L.U32 UR5, UR4, 0xb, URZ ;  /* 0x0000000b04057899 */ /* 0x000fe400080006ff */
[----:B------:R-:W-:Y:S01]  /*0770*/  USHF.L.U32 UR4, UR4, 0x1, URZ ;  /* 0x0000000104047899 */ /* 0x000fe200080006ff */
[----:B------:R-:W-:Y:S01]  /*0780*/  ELECT P0, URZ, PT ;  /* 0x0000000000ff782f */ /* 0x000fe20003800000 */
[----:B--2---:R-:W-:Y:S01]  /*0790*/  ULEA UR7, UR7, UR9, 0x18 ;  /* 0x0000000907077291 */ /* 0x004fe2000f8ec0ff */
[----:B------:R-:W1:Y:S11]  /*07a0*/  FENCE.VIEW.ASYNC.S ;  /* 0x00000000000073c6 */ /* 0x000e760000000000 */
[----:B-1----:R2:W1:Y:S01]  /*07b0*/  SYNCS.EXCH.64 URZ, [UR7+0x70], UR10 ;  /* 0x0000700a07ff75b2 */ /* 0x0024620008000100 */
[----:B------:R2:W1:Y:S01]  /*07c0*/  SYNCS.EXCH.64 URZ, [UR7+0x90], UR4 ;  /* 0x0000900407ff75b2 */ /* 0x0004620008000100 */
[----:B------:R2:W1:Y:S01]  /*07d0*/  SYNCS.EXCH.64 URZ, [UR7+0x78], UR10 ;  /* 0x0000780a07ff75b2 */ /* 0x0004620008000100 */
[----:B------:R2:W1:Y:S01]  /*07e0*/  SYNCS.EXCH.64 URZ, [UR7+0x98], UR4 ;  /* 0x0000980407ff75b2 */ /* 0x0004620008000100 */
[----:B------:R2:W1:Y:S01]  /*07f0*/  SYNCS.EXCH.64 URZ, [UR7+0x80], UR10 ;  /* 0x0000800a07ff75b2 */ /* 0x0004620008000100 */
[----:B------:R2:W1:Y:S01]  /*0800*/  SYNCS.EXCH.64 URZ, [UR7+0xa0], UR4 ;  /* 0x0000a00407ff75b2 */ /* 0x0004620008000100 */
[----:B------:R2:W1:Y:S01]  /*0810*/  SYNCS.EXCH.64 URZ, [UR7+0x88], UR10 ;  /* 0x0000880a07ff75b2 */ /* 0x0004620008000100 */
[----:B------:R2:W1:Y:S02]  /*0820*/  SYNCS.EXCH.64 URZ, [UR7+0xa8], UR4 ;  /* 0x0000a80407ff75b2 */ /* 0x0004640008000100 */
[----:B--2---:R-:W-:Y:S01]  /*0830*/  NOP ;  /* 0x0000000000007918 */ /* 0x004fe20000000000 */
.L_x_10:
[----:B------:R-:W2:Y:S01]  /*0840*/  SHFL.IDX PT, R2, R173, RZ, 0x1f ;  /* 0x00001fffad027589 */ /* 0x000ea200000e0000 */
[----:B------:R-:W-:Y:S01]  /*0850*/  NOP ;  /* 0x0000000000007918 */ /* 0x000fe20000000000 */
[----:B--2---:R-:W-:-:S13]  /*0860*/  ISETP.NE.AND P0, PT, R2, 0x3, PT ;  /* 0x000000030200780c */ /* 0x004fda0003f05270 */
[----:B------:R-:W-:Y:S05]  /*0870*/  @P0 BRA `(.L_x_11) ;  /* 0x0000000000300947 */ /* 0x000fea0003800000 */
[----:B-1----:R-:W1:Y:S01]  /*0880*/  S2UR UR5, SR_CgaCtaId ;  /* 0x00000000000579c3 */ /* 0x002e620000008800 */
        /* <DEDUP_REMOVED lines=8> */
[----:B-1----:R2:W1:Y:S01]  /*0910*/  SYNCS.EXCH.64 URZ, [UR5+0xb0], UR10 ;  /* 0x0000b00a05ff75b2 */ /* 0x0024620008000100 */
[----:B------:R2:W1:Y:S02]  /*0920*/  SYNCS.EXCH.64 URZ, [UR5+0xb8], UR10 ;  /* 0x0000b80a05ff75b2 */ /* 0x0004640008000100 */
[----:B--2---:R-:W-:Y:S01]  /*0930*/  NOP ;  /* 0x0000000000007918 */ /* 0x004fe20000000000 */
.L_x_11:
[----:B------:R-:W2:Y:S01]  /*0940*/  SHFL.IDX PT, R2, R173, RZ, 0x1f ;  /* 0x00001fffad027589 */ /* 0x000ea200000e0000 */
[----:B------:R-:W-:Y:S01]  /*0950*/  NOP ;  /* 0x0000000000007918 */ /* 0x000fe20000000000 */
[----:B--2---:R-:W-:-:S13]  /*0960*/  ISETP.NE.AND P0, PT, R2, 0x4, PT ;  /* 0x000000040200780c */ /* 0x004fda0003f05270 */
[----:B------:R-:W-:Y:S05]  /*0970*/  @P0 BRA `(.L_x_12) ;  /* 0x00000000004c0947 */ /* 0x000fea0003800000 */
[----:B-1----:R-:W1:Y:S01]  /*0980*/  S2UR UR5, SR_CgaCtaId ;  /* 0x00000000000579c3 */ /* 0x002e620000008800 */
[----:B------:R-:W-:Y:S01]  /*0990*/  UMOV UR9, 0x100 ;  /* 0x0000010000097882 */ /* 0x000fe20000000000 */
[----:B------:R-:W-:Y:S01]  /*09a0*/  UMOV UR7, 0x400 ;  /* 0x0000040000077882 */ /* 0x000fe20000000000 */
[----:B------:R-:W-:Y:S01]  /*09b0*/  USEL UR9, UR9, 0xe0, UP2 ;  /* 0x000000e009097887 */ /* 0x000fe20009000000 */
[----:B------:R-:W-:Y:S01]  /*09c0*/  UMOV UR4, 0x1 ;  /* 0x0000000100047882 */ /* 0x000fe20000000000 */
[----:B------:R-:W-:Y:S01]  /*09d0*/  ELECT P0, URZ, PT ;  /* 0x0000000000ff782f */ /* 0x000fe20003800000 */
[----:B------:R-:W-:-:S04]  /*09e0*/  UIADD3 UR10, UPT, UPT, -UR4, 0x100000, URZ ;  /* 0x00100000040a7890 */ /* 0x000fc8000fffe1ff */
[----:B------:R-:W-:Y:S02]  /*09f0*/  USHF.L.U32 UR11, UR10, 0xb, URZ ;  /* 0x0000000b0a0b7899 */ /* 0x000fe400080006ff */
[----:B------:R-:W-:Y:S02]  /*0a00*/  USHF.L.U32 UR10, UR10, 0x1, URZ ;  /* 0x000000010a0a7899 */ /* 0x000fe400080006ff */
[----:B------:R-:W-:-:S04]  /*0a10*/  UIADD3 UR12, UPT, UPT, -UR9, 0x100000, URZ ;  /* 0x00100000090c7890 */ /* 0x000fc8000fffe1ff */
[----:B------:R-:W-:Y:S02]  /*0a20*/  USHF.L.U32 UR13, UR12, 0xb, URZ ;  /* 0x0000000b0c0d7899 */ /* 0x000fe400080006ff */
[----:B------:R-:W-:Y:S02]  /*0a30*/  USHF.L.U32 UR12, UR12, 0x1, URZ ;  /* 0x000000010c0c7899 */ /* 0x000fe400080006ff */
[----:B-1----:R-:W-:Y:S01]  /*0a40*/  ULEA UR5, UR5, UR7, 0x18 ;  /* 0x0000000705057291 */ /* 0x002fe2000f8ec0ff */
[----:B------:R-:W1:Y:S11]  /*0a50*/  FENCE.VIEW.ASYNC.S ;  /* 0x00000000000073c6 */ /* 0x000e760000000000 */
[----:B-1----:R2:W1:Y:S01]  /*0a60*/  SYNCS.EXCH.64 URZ, [UR5+0xc0], UR10 ;  /* 0x0000c00a05ff75b2 */ /* 0x0024620008000100 */
[----:B------:R2:W1:Y:S01]  /*0a70*/  SYNCS.EXCH.64 URZ, [UR5+0xd0], UR12 ;  /* 0x0000d00c05ff75b2 */ /* 0x0004620008000100 */
[----:B------:R2:W1:Y:S01]  /*0a80*/  SYNCS.EXCH.64 URZ, [UR5+0xc8], UR10 ;  /* 0x0000c80a05ff75b2 */ /* 0x0004620008000100 */
[----:B------:R2:W1:Y:S02]  /*0a90*/  SYNCS.EXCH.64 URZ, [UR5+0xd8], UR12 ;  /* 0x0000d80c05ff75b2 */ /* 0x0004640008000100 */
[----:B--2---:R-:W-:Y:S01]  /*0aa0*/  NOP ;  /* 0x0000000000007918 */ /* 0x004fe20000000000 */
.L_x_12:
        /* <DEDUP_REMOVED lines=20> */
[----:B------:R2:W1:Y:S02]  /*0bf0*/  SYNCS.EXCH.64 URZ, [UR7+0xf8], UR4 ;  /* 0x0000f80407ff75b2 */ /* 0x0004640008000100 */
[----:B--2---:R-:W-:Y:S01]  /*0c00*/  NOP ;  /* 0x0000000000007918 */ /* 0x004fe20000000000 */
.L_x_13:
        /* <DEDUP_REMOVED lines=18> */
.L_x_14:
[----:B-1----:R-:W1:Y:S01]  /*0d30*/  S2UR UR5, SR_CTAID.X ;  /* 0x00000000000579c3 */ /* 0x002e620000002500 */
[----:B------:R-:W-:-:S05]  /*0d40*/  CS2R.32 R170, SR_CgaSize ;  /* 0x0000000000aa7805 */ /* 0x000fca0000008a00 */
[----:B------:R-:W-:-:S05]  /*0d50*/  IMAD R170, R170, -0xa0, RZ ;  /* 0xffffff60aaaa7824 */ /* 0x000fca00078e02ff */
[----:B------:R-:W-:-:S14]  /*0d60*/  R2UR UR9, R170 ;  /* 0x00000000aa0972ca */ /* 0x000fdc00000e0000 */
[----:B------:R-:W2:Y:S01]  /*0d70*/  LDCU UR9, c[0x0][UR9+0x2b0] ;  /* 0x00005600090977ac */ /* 0x000ea20008000800 */
[----:B------:R-:W-:Y:S01]  /*0d80*/  NOP ;  /* 0x0000000000007918 */ /* 0x000fe20000000000 */
[----:B------:R-:W-:-:S05]  /*0d90*/  CS2R.32 R170, SR_CgaSize ;  /* 0x0000000000aa7805 */ /* 0x000fca0000008a00 */
[----:B------:R-:W-:-:S05]  /*0da0*/  IMAD R170, R170, -0xa0, RZ ;  /* 0xffffff60aaaa7824 */ /* 0x000fca00078e02ff */
[----:B------:R-:W-:-:S14]  /*0db0*/  R2UR UR7, R170 ;  /* 0x00000000aa0772ca */ /* 0x000fdc00000e0000 */
[----:B------:R-:W3:Y:S01]  /*0dc0*/  LDCU UR7, c[0x0][UR7+0x2b4] ;  /* 0x00005680070777ac */ /* 0x000ee20008000800 */
[----:B------:R-:W4:Y:S08]  /*0dd0*/  S2UR UR4, SR_CTAID.Y ;  /* 0x00000000000479c3 */ /* 0x000f300000002600 */
[----:B------:R-:W3:Y:S01]  /*0de0*/  LDC R9, c[0x0][0xb24] ;  /* 0x0002c900ff097b82 */ /* 0x000ee20000000800 */
[----:B-1----:R-:W-:-:S02]  /*0df0*/  I2FP.F32.U32 R5, UR5 ;  /* 0x0000000500057c45 */ /* 0x002fc40008201000 */
[----:B------:R-:W-:-:S05]  /*0e00*/  CS2R.32 R3, SR_CgaSize ;  /* 0x0000000000037805 */ /* 0x000fca0000008a00 */
[----:B------:R-:W-:-:S06]  /*0e10*/  IMAD R3, R3, -0xa0, RZ ;  /* 0xffffff6003037824 */ /* 0x000fcc00078e02ff */
[----:B------:R-:W1:Y:S01]  /*0e20*/  LDC R3, c[0x0][R3+0x2a0] ;  /* 0x0000a80003037b82 */ /* 0x000e620000000800 */
[----:B------:R-:W-:Y:S01]  /*0e30*/  MOV R21, UR5 ;  /* 0x0000000500157c02 */ /* 0x000fe20008000f00 */
[----:B--2---:R-:W-:Y:S01]  /*0e40*/  FMUL R5, R5, UR9 ;  /* 0x0000000905057c20 */ /* 0x004fe20008400000 */
[----:B----4-:R-:W-:Y:S02]  /*0e50*/  I2FP.F32.U32 R4, UR4 ;  /* 0x0000000400047c45 */ /* 0x010fe40008201000 */
[----:B------:R-:W-:-:S05]  /*0e60*/  CS2R.32 R2, SR_CgaSize ;  /* 0x0000000000027805 */ /* 0x000fca0000008a00 */
[----:B------:R-:W-:-:S06]  /*0e70*/  IMAD R2, R2, -0xa0, RZ ;  /* 0xffffff6002027824 */ /* 0x000fcc00078e02ff */
[----:B------:R-:W2:Y:S01]  /*0e80*/  LDC R2, c[0x0][R2+0x2a4] ;  /* 0x0000a90002027b82 */ /* 0x000ea20000000800 */
[----:B------:R-:W4:Y:S01]  /*0e90*/  F2I.U32.TRUNC.NTZ R170, R5 ;  /* 0x0000000500aa7305 */ /* 0x000f22000020f000 */
[----:B------:R-:W-:Y:S01]  /*0ea0*/  MOV R20, UR4 ;  /* 0x0000000400147c02 */ /* 0x000fe20008000f00 */
[----:B---3--:R-:W-:-:S05]  /*0eb0*/  FMUL R4, R4, UR7 ;  /* 0x0000000704047c20 */ /* 0x008fca0008400000 */
[----:B------:R-:W-:Y:S01]  /*0ec0*/  BAR.SYNC.DEFER_BLOCKING 0x0 ;  /* 0x0000000000007b1d */ /* 0x000fe20000010000 */
[----:B------:R-:W-:-:S05]  /*0ed0*/  ISETP.GE.AND P0, PT, R9, 0x1, PT ;  /* 0x000000010900780c */ /* 0x000fca0003f06270 */
[----:B------:R-:W3:Y:S02]  /*0ee0*/  F2I.U32.TRUNC.NTZ R147, R4 ;  /* 0x0000000400937305 */ /* 0x000ee4000020f000 */
[----:B------:R-:W2:Y:S01]  /*0ef0*/  S2UR UR36, SR_CTAID.Z ;  /* 0x00000000002479c3 */ /* 0x000ea20000002700 */
[----:B----4-:R-:W-:-:S05]  /*0f00*/  IADD3 R170, PT, PT, -R170, RZ, RZ ;  /* 0x000000ffaaaa7210 */ /* 0x010fca0007ffe1ff */
[----:B-1----:R-:W-:Y:S01]  /*0f10*/  IMAD R170, R3, R170, UR5 ;  /* 0x0000000503aa7e24 */ /* 0x002fe2000f8e02aa */
[----:B---3--:R-:W-:-:S05]  /*0f20*/  IADD3 R147, PT, PT, -R147, RZ, RZ ;  /* 0x000000ff93937210 */ /* 0x008fca0007ffe1ff */
[----:B--2---:R-:W-:Y:S01]  /*0f30*/  IMAD R147, R2, R147, UR4 ;  /* 0x0000000402937e24 */ /* 0x004fe2000f8e0293 */
[----:B------:R-:W-:Y:S06]  /*0f40*/  @!P0 BRA `(.L_x_15) ;  /* 0x0000000000b88947 */ /* 0x000fec0003800000 */
[----:B------:R-:W1:Y:S01]  /*0f50*/  LDC.64 R4, c[0x0][0xb18] ;  /* 0x0002c600ff047b82 */ /* 0x000e620000000a00 */
[----:B------:R-:W-:-:S07]  /*0f60*/  ISETP.NE.AND P0, PT, R9, 0x1, PT ;  /* 0x000000010900780c */ /* 0x000fce0003f05270 */
[----:B------:R-:W2:Y:S08]  /*0f70*/  LDC R10, c[0x0][0xb0c] ;  /* 0x0002c300ff0a7b82 */ /* 0x000eb00000000800 */
[----:B------:R-:W3:Y:S08]  /*0f80*/  LDC R11, c[0x0][0x370] ;  /* 0x0000dc00ff0b7b82 */ /* 0x000ef00000000800 */
[----:B------:R-:W4:Y:S01]  /*0f90*/  LDC R12, c[0x0][0x374] ;  /* 0x0000dd00ff0c7b82 */ /* 0x000f220000000800 */
[----:B-1----:R-:W-:-:S07]  /*0fa0*/  ISETP.NE.AND P1, PT, R4, 0x1, PT ;  /* 0x000000010400780c */ /* 0x002fce0003f25270 */
[----:B------:R-:W3:Y:S01]  /*0fb0*/  LDC.64 R6, c[0x0][0xb10] ;  /* 0x0002c400ff067b82 */ /* 0x000ee20000000a00 */
[----:B--2---:R-:W-:-:S07]  /*0fc0*/  ISETP.NE.AND P2, PT, R10, 0x1, PT ;  /* 0x000000010a00780c */ /* 0x004fce0003f45270 */
[----:B------:R-:W1:Y:S08]  /*0fd0*/  LDC R8, c[0x0][0xb20] ;  /* 0x0002c800ff087b82 */ /* 0x000e700000000800 */
[----:B------:R-:W2:Y:S01]  /*0fe0*/  LDC.64 R2, c[0x0][0xb28] ;  /* 0x0002ca00ff027b82 */ /* 0x000ea20000000a00 */
[----:B----4-:R-:W-:-:S04]  /*0ff0*/  IMAD.HI.U32 R13, R12, R5, RZ ;  /* 0x000000050c0d7227 */ /* 0x010fc800078e00ff */
[----:B------:R-:W-:-:S04]  /*1000*/  IMAD.HI.U32 R5, R20, R5, RZ ;  /* 0x0000000514057227 */ /* 0x000fc800078e00ff */
[----:B---3--:R-:W-:-:S04]  /*1010*/  IMAD.HI.U32 R14, R11, R6, RZ ;  /* 0x000000060b0e7227 */ /* 0x008fc800078e00ff */
[C---:B------:R-:W-:Y:S01]  /*1020*/  IMAD.HI.U32 R16, R21.reuse, R6, RZ ;  /* 0x0000000615107227 */ /* 0x040fe200078e00ff */
[-C--:B------:R-:W-:Y:S02]  /*1030*/  @P2 SHF.R.U32.HI R11, RZ, R7.reuse, R14 ;  /* 0x00000007ff0b2219 */ /* 0x080fe4000001160e */
[-C--:B-1----:R-:W-:Y:S02]  /*1040*/  @P1 SHF.R.U32.HI R12, RZ, R8.reuse, R13 ;  /* 0x00000008ff0c1219 */ /* 0x082fe4000001160d */
[----:B------:R-:W-:Y:S02]  /*1050*/  SHF.R.U32.HI R5, RZ, R8, R5 ;  /* 0x00000008ff057219 */ /* 0x000fe40000011605 */
[----:B------:R-:W-:Y:S02]  /*1060*/  SHF.R.U32.HI R16, RZ, R7, R16 ;  /* 0x00000007ff107219 */ /* 0x000fe40000011610 */
[----:B------:R-:W-:Y:S01]  /*1070*/  SEL R5, R20, R5, !P1 ;  /* 0x0000000514057207 */ /* 0x000fe20004800000 */
[----:B--2---:R-:W-:Y:S01]  /*1080*/  IMAD.HI.U32 R14, R12, R2, RZ ;  /* 0x000000020c0e7227 */ /* 0x004fe200078e00ff */
[----:B------:R-:W-:-:S02]  /*1090*/  SEL R7, R21, R16, !P2 ;  /* 0x0000001015077207 */ /* 0x000fc40005000000 */
[----:B------:R-:W-:Y:S01]  /*10a0*/  IADD3 R13, PT, PT, -R5, RZ, RZ ;  /* 0x000000ff050d7210 */ /* 0x000fe20007ffe1ff */
[----:B------:R-:W-:Y:S01]  /*10b0*/  IMAD.HI.U32 R6, R11, R2, RZ ;  /* 0x000000020b067227 */ /* 0x000fe200078e00ff */
[----:B------:R-:W-:-:S03]  /*10c0*/  @P0 SHF.R.U32.HI R12, RZ, R3, R14 ;  /* 0x00000003ff0c0219 */ /* 0x000fc6000001160e */
[----:B------:R-:W-:Y:S01]  /*10d0*/  IMAD R13, R4, R13, R20 ;  /* 0x0000000d040d7224 */ /* 0x000fe200078e0214 */
[----:B------:R-:W-:Y:S01]  /*10e0*/  @P0 SHF.R.U32.HI R11, RZ, R3, R6 ;  /* 0x00000003ff0b0219 */ /* 0x000fe20000011606 */
[----:B------:R-:W-:-:S04]  /*10f0*/  IMAD R12, R12, R9, RZ ;  /* 0x000000090c0c7224 */ /* 0x000fc800078e02ff */
[----:B------:R-:W-:Y:S01]  /*1100*/  IMAD R6, R11, R9, RZ ;  /* 0x000000090b067224 */ /* 0x000fe200078e02ff */
[----:B------:R-:W-:-:S04]  /*1110*/  ISETP.GE.AND P1, PT, R5, R12, PT ;  /* 0x0000000c0500720c */ /* 0x000fc80003f26270 */
[----:B------:R-:W-:Y:S01]  /*1120*/  ISETP.GE.OR P1, PT, R7, R6, P1 ;  /* 0x000000060700720c */ /* 0x000fe20000f26670 */
[----:B------:R-:W-:-:S05]  /*1130*/  IMAD.HI.U32 R6, R5, R2, RZ ;  /* 0x0000000205067227 */ /* 0x000fca00078e00ff */
[----:B------:R-:W-:-:S04]  /*1140*/  SHF.R.U32.HI R6, RZ, R3, R6 ;  /* 0x00000003ff067219 */ /* 0x000fc80000011606 */
[----:B------:R-:W-:-:S03]  /*1150*/  SEL R6, R5, R6, !P0 ;  /* 0x0000000605067207 */ /* 0x000fc60004000000 */
[----:B------:R-:W-:Y:S01]  /*1160*/  @!P1 IMAD.HI.U32 R8, R7, R2, RZ ;  /* 0x0000000207089227 */ /* 0x000fe200078e00ff */
[----:B------:R-:W-:-:S04]  /*1170*/  IADD3 R2, PT, PT, -R6, RZ, RZ ;  /* 0x000000ff06027210 */ /* 0x000fc80007ffe1ff */
[----:B------:R-:W-:Y:S01]  /*1180*/  @!P1 SHF.R.U32.HI R8, RZ, R3, R8 ;  /* 0x00000003ff089219 */ /* 0x000fe20000011608 */
[----:B------:R-:W-:-:S03]  /*1190*/  IMAD R2, R9, R2, R5 ;  /* 0x0000000209027224 */ /* 0x000fc600078e0205 */
[----:B------:R-:W-:-:S05]  /*11a0*/  @!P1 SEL R3, R7, R8, !P0 ;  /* 0x0000000807039207 */ /* 0x000fca0004000000 */
[--C-:B------:R-:W-:Y:S02]  /*11b0*/  @!P1 IMAD.IADD R6, R6, 0x1, -R3.reuse ;  /* 0x0000000106069824 */ /* 0x100fe400078e0a03 */
[----:B------:R-:W-:Y:S01]  /*11c0*/  @!P1 IMAD R3, R2, R11, R3 ;  /* 0x0000000b02039224 */ /* 0x000fe200078e0203 */
[----:B------:R-:W-:Y:S01]  /*11d0*/  IADD3 R2, PT, PT, -R7, RZ, RZ ;  /* 0x000000ff07027210 */ /* 0x000fe20007ffe1ff */
[----:B------:R-:W-:Y:S02]  /*11e0*/  @!P1 IMAD R5, R6, R9, R7 ;  /* 0x0000000906059224 */ /* 0x000fe400078e0207 */
[----:B------:R-:W-:Y:S02]  /*11f0*/  @!P1 IMAD.MOV.U32 R7, RZ, RZ, R3 ;  /* 0x000000ffff079224 */ /* 0x000fe400078e0003 */
[----:B------:R-:W-:Y:S02]  /*1200*/  IMAD R2, R10, R2, R21 ;  /* 0x000000020a027224 */ /* 0x000fe400078e0215 */
[----:B------:R-:W-:-:S02]  /*1210*/  IMAD R20, R5, R4, R13 ;  /* 0x0000000405147224 */ /* 0x000fc400078e020d */
[----:B------:R-:W-:Y:S02]  /*1220*/  IMAD R21, R7, R10, R2 ;  /* 0x0000000a07157224 */ /* 0x000fe400078e0202 */
.L_x_15:
[----:B------:R-:W1:Y:S01]  /*1230*/  LDCU UR4, c[0x0][0xb30] ;  /* 0x00016600ff0477ac */ /* 0x000e620008000800 */
[----:B------:R-:W2:Y:S08]  /*1240*/  S2UR UR37, SR_CgaCtaId ;  /* 0x00000000002579c3 */ /* 0x000eb00000008800 */
[----:B------:R-:W3:Y:S01]  /*1250*/  LDC R72, c[0x0][0xb24] ;  /* 0x0002c900ff487b82 */ /* 0x000ee20000000800 */
[----:B-1----:R-:W-:-:S09]  /*1260*/  UISETP.NE.AND UP1, UPT, UR4, 0x1, UPT ;  /* 0x000000010400788c */ /* 0x002fd2000bf25270 */
[----:B--2---:R-:W-:Y:S05]  /*1270*/  BRA.U UP1, `(.L_x_16) ;  /* 0x0000000101407547 */ /* 0x004fea000b800000 */
[----:B------:R-:W1:Y:S08]  /*1280*/  LDC.64 R4, c[0x0][0xb10] ;  /* 0x0002c400ff047b82 */ /* 0x000e700000000a00 */
[----:B------:R-:W2:Y:S08]  /*1290*/  LDC.64 R2, c[0x0][0xb18] ;  /* 0x0002c600ff027b82 */ /* 0x000eb00000000a00 */
[----:B------:R-:W4:Y:S08]  /*12a0*/  LDC R6, c[0x0][0xb20] ;  /* 0x0002c800ff067b82 */ /* 0x000f300000000800 */
[----:B------:R-:W3:Y:S01]  /*12b0*/  LDC R8, c[0x0][0xb0c] ;  /* 0x0002c300ff087b82 */ /* 0x000ee20000000800 */
[----:B-1----:R-:W-:-:S05]  /*12c0*/  IMAD.HI.U32 R4, R21, R4, RZ ;  /* 0x0000000415047227 */ /* 0x002fca00078e00ff */
[----:B------:R-:W-:Y:S01]  /*12d0*/  SHF.R.U32.HI R4, RZ, R5, R4 ;  /* 0x00000005ff047219 */ /* 0x000fe20000011604 */
[----:B--2---:R-:W-:Y:S01]  /*12e0*/  IMAD.HI.U32 R3, R20, R3, RZ ;  /* 0x0000000314037227 */ /* 0x004fe200078e00ff */
[----:B------:R-:W-:-:S04]  /*12f0*/  ISETP.NE.AND P0, PT, R2, 0x1, PT ;  /* 0x000000010200780c */ /* 0x000fc80003f05270 */
[----:B----4-:R-:W-:-:S04]  /*1300*/  SHF.R.U32.HI R3, RZ, R6, R3 ;  /* 0x00000006ff037219 */ /* 0x010fc80000011603 */
[----:B------:R-:W-:Y:S02]  /*1310*/  SEL R3, R20, R3, !P0 ;  /* 0x0000000314037207 */ /* 0x000fe40004000000 */
[----:B---3--:R-:W-:-:S04]  /*1320*/  ISETP.NE.AND P1, PT, R8, 0x1, PT ;  /* 0x000000010800780c */ /* 0x008fc80003f25270 */
[----:B------:R-:W-:-:S05]  /*1330*/  SEL R4, R21, R4, !P1 ;  /* 0x0000000415047207 */ /* 0x000fca0004800000 */
[----:B------:R-:W-:Y:S02]  /*1340*/  IMAD.IADD R5, R3, 0x1, -R4 ;  /* 0x0000000103057824 */ /* 0x000fe400078e0a04 */
[----:B------:R-:W-:Y:S02]  /*1350*/  IMAD.IADD R3, R4, 0x1, -R3 ;  /* 0x0000000104037824 */ /* 0x000fe400078e0a03 */
[----:B------:R-:W-:Y:S02]  /*1360*/  IMAD R21, R5, R8, R21 ;  /* 0x0000000805157224 */ /* 0x000fe400078e0215 */
[----:B------:R-:W-:-:S07]  /*1370*/  IMAD R20, R3, R2, R20 ;  /* 0x0000000203147224 */ /* 0x000fce00078e0214 */
.L_x_16:
[----:B------:R-:W-:Y:S01]  /*1380*/  BAR.SYNC.DEFER_BLOCKING 0x0 ;  /* 0x0000000000007b1d */ /* 0x000fe20000010000 */
[----:B------:R-:W-:Y:S01]  /*1390*/  UISETP.NE.AND UP1, UPT, UR8, 0x2, UPT ;  /* 0x000000020800788c */ /* 0x000fe2000bf25270 */
[----:B------:R-:W-:Y:S02]  /*13a0*/  ISETP.NE.OR P5, PT, R0, 0x2, !P5 ;  /* 0x000000020000780c */ /* 0x000fe40006fa5670 */
[----:B------:R-:W-:-:S06]  /*13b0*/  LOP3.LUT R2, R185, 0x1f, RZ, 0xc0, !PT ;  /* 0x0000001fb9027812 */ /* 0x000fcc00078ec0ff */
[----:B------:R-:W-:Y:S05]  /*13c0*/  BRA.U UP1, `(.L_x_17) ;  /* 0x0000001101c87547 */ /* 0x000fea000b800000 */
[----:B------:R-:W1:Y:S01]  /*13d0*/  LDCU UR13, c[0x0][0x38c] ;  /* 0x00007180ff0d77ac */ /* 0x000e620008000800 */
[----:B------:R-:W2:Y:S01]  /*13e0*/  LDC R9, c[0x0][0x370] ;  /* 0x0000dc00ff097b82 */ /* 0x000ea20000000800 */
[----:B------:R-:W-:Y:S01]  /*13f0*/  PLOP3.LUT P1, PT, PT, PT, UP2, 0x80, 0x8 ;  /* 0x000000000008781c */ /* 0x000fe20003f2f028 */
[----:B------:R-:W-:Y:S01]  /*1400*/  IMAD.MOV.U32 R15, RZ, RZ, 0x1 ;  /* 0x00000001ff0f7424 */ /* 0x000fe200078e00ff */
[----:B------:R-:W-:Y:S01]  /*1410*/  ISETP.EQ.OR P4, PT, R2, RZ, P5 ;  /* 0x000000ff0200720c */ /* 0x000fe20002f82670 */
[----:B------:R-:W-:Y:S01]  /*1420*/  IMAD.MOV.U32 R14, RZ, RZ, RZ ;  /* 0x000000ffff0e7224 */ /* 0x000fe200078e00ff */
[----:B------:R-:W-:Y:S02]  /*1430*/  PLOP3.LUT P1, PT, P1, PT, PT, 0x8, 0x80 ;  /* 0x000000000080781c */ /* 0x000fe40000f2e170 */
[----:B------:R-:W-:Y:S01]  /*1440*/  CS2R R12, SRZ ;  /* 0x00000000000c7805 */ /* 0x000fe2000001ff00 */
[----:B------:R-:W-:Y:S01]  /*1450*/  IMAD.MOV.U32 R10, RZ, RZ, 0x1 ;  /* 0x00000001ff0a7424 */ /* 0x000fe200078e00ff */
[----:B------:R-:W4:Y:S01]  /*1460*/  LDC R0, c[0x0][0x374] ;  /* 0x0000dd00ff007b82 */ /* 0x000f220000000800 */
[----:B------:R-:W2:Y:S01]  /*1470*/  LDCU.64 UR22, c[0x0][0x348] ;  /* 0x00006900ff1677ac */ /* 0x000ea20008000a00 */
[----:B------:R-:W-:Y:S01]  /*1480*/  UMOV UR6, URZ ;  /* 0x000000ff00067c82 */ /* 0x000fe20008000000 */
[----:B-1----:R-:W-:-:S04]  /*1490*/  UIADD3 UR5, UPT, UPT, UR13, 0x3f, URZ ;  /* 0x0000003f0d057890 */ /* 0x002fc8000fffe0ff */
[----:B------:R-:W-:-:S04]  /*14a0*/  USHF.R.S32.HI UR4, URZ, 0x1f, UR5 ;  /* 0x0000001fff047899 */ /* 0x000fc80008011405 */
[----:B------:R-:W-:-:S04]  /*14b0*/  ULEA.HI UR4, UR4, UR5, URZ, 0x6 ;  /* 0x0000000504047291 */ /* 0x000fc8000f8f30ff */
[----:B------:R-:W-:Y:S02]  /*14c0*/  USHF.R.S32.HI UR15, URZ, 0x6, UR4 ;  /* 0x00000006ff0f7899 */ /* 0x000fe40008011404 */
[----:B------:R-:W-:Y:S02]  /*14d0*/  UIADD3 UR4, UPT, UPT, UR13, -0x1, URZ ;  /* 0xffffffff0d047890 */ /* 0x000fe4000fffe0ff */
[----:B------:R-:W-:Y:S02]  /*14e0*/  UISETP.LT.U32.AND UP0, UPT, UR15, 0x7, UPT ;  /* 0x000000070f00788c */ /* 0x000fe4000bf01070 */
[----:B------:R-:W-:Y:S02]  /*14f0*/  UISETP.GE.U32.AND UP1, UPT, UR4, -0x7f, UPT ;  /* 0xffffff810400788c */ /* 0x000fe4000bf26070 */
[----:B------:R-:W-:Y:S02]  /*1500*/  USEL UR14, UR15, 0x7, UP0 ;  /* 0x000000070f0e7887 */ /* 0x000fe40008000000 */
[----:B------:R-:W-:-:S02]  /*1510*/  UIADD3 UR13, UPT, UPT, UR13, 0x7e, URZ ;  /* 0x0000007e0d0d7890 */ /* 0x000fc4000fffe0ff */
[----:B------:R-:W-:Y:S02]  /*1520*/  UIADD3 UR5, UPT, UPT, UR14, -0x1, URZ ;  /* 0xffffffff0e057890 */ /* 0x000fe4000fffe0ff */
[----:B------:R-:W-:-:S03]  /*1530*/  UIADD3 UR7, UPT, UPT, UR15, -UR14, URZ ;  /* 0x8000000e0f077290 */ /* 0x000fc6000fffe0ff */
[----:B------:R-:W-:-:S04]  /*1540*/  @UP1 UIADD3 UR5, UPT, UPT, UR14, URZ, URZ ;  /* 0x000000ff0e051290 */ /* 0x000fc8000fffe0ff */
[----:B--2---:R-:W-:-:S12]  /*1550*/  UIADD3 UR5, UPT, UPT, UR5, 0x1, URZ ;  /* 0x0000000105057890 */ /* 0x004fd8000fffe0ff */
.L_x_35:
[----:B------:R-:W-:Y:S01]  /*1560*/  UISETP.NE.AND UP0, UPT, UR37, URZ, UPT ;  /* 0x000000ff2500728c */ /* 0x000fe2000bf05270 */
[----:B------:R-:W1:Y:S08]  /*1570*/  S2UR UR37, SR_CgaCtaId ;  /* 0x00000000002579c3 */ /* 0x000e700000008800 */
[----:B------:R-:W-:Y:S05]  /*1580*/  BRA.U UP0, `(.L_x_18) ;  /* 0x0000000100347547 */ /* 0x000fea000b800000 */
[----:B------:R-:W2:Y:S01]  /*1590*/  S2R R2, SR_CgaCtaId ;  /* 0x0000000000027919 */ /* 0x000ea20000008800 */
[----:B------:R-:W-:-:S04]  /*15a0*/  MOV R3, 0x400 ;  /* 0x0000040000037802 */ /* 0x000fc80000000f00 */
[----:B--2---:R-:W-:Y:S02]  /*15b0*/  LEA R3, R2, R3, 0x18 ;  /* 0x0000000302037211 */ /* 0x004fe400078ec0ff */
[----:B------:R-:W-:-:S03]  /*15c0*/  SHF.L.U32 R2, R10, 0x1f, RZ ;  /* 0x0000001f0a027819 */ /* 0x000fc600000006ff */
[----:B------:R-:W-:-:S04]  /*15d0*/  IMAD R3, R12, 0x8, R3 ;  /* 0x000000080c037824 */ /* 0x000fc800078e0203 */
[----:B------:R-:W2:Y:S02]  /*15e0*/  SYNCS.PHASECHK.TRANS64.TRYWAIT P0, [R3+URZ+0x110], R2 ;  /* 0x00011002030075a7 */ /* 0x000ea400080011ff */
[----:B--2---:R-:W-:Y:S05]  /*15f0*/  @!P0 BRA `(.L_x_19) ;  /* 0x0000009800c08947 */ /* 0x004fea0003800000 */
.L_x_129:
[----:B------:R-:W-:Y:S01]  /*1600*/  VIADD R12, R12, 0x1 ;  /* 0x000000010c0c7836 */ /* 0x000fe20000000000 */
[----:B------:R2:W-:Y:S04]  /*1610*/  SYNCS.ARRIVE.TRANS64.A1T0 RZ, [R3+URZ+0x100], RZ ;  /* 0x000100ff03ff79a7 */ /* 0x0005e800081000ff */
[----:B------:R-:W-:-:S04]  /*1620*/  ISETP.NE.AND P0, PT, R12, 0x2, PT ;  /* 0x000000020c00780c */ /* 0x000fc80003f05270 */
[----:B------:R-:W-:Y:S02]  /*1630*/  SEL R12, R12, RZ, P0 ;  /* 0x000000ff0c0c7207 */ /* 0x000fe40000000000 */
[----:B--2---:R-:W-:-:S04]  /*1640*/  SEL R3, RZ, 0x1, P0 ;  /* 0x00000001ff037807 */ /* 0x004fc80000000000 */
[----:B------:R-:W-:-:S07]  /*1650*/  LOP3.LUT R10, R10, R3, RZ, 0x3c, !PT ;  /* 0x000000030a0a7212 */ /* 0x000fce00078e3cff */
.L_x_18:
[----:B------:R-:W-:Y:S01]  /*1660*/  UMOV UR4, 0x400 ;  /* 0x0000040000047882 */ /* 0x000fe20000000000 */
[----:B------:R-:W-:Y:S01]  /*1670*/  SHF.L.U32 R2, R15, 0x1f, RZ ;  /* 0x0000001f0f027819 */ /* 0x000fe200000006ff */
[----:B-1----:R-:W-:Y:S01]  /*1680*/  ULEA UR4, UR37, UR4, 0x18 ;  /* 0x0000000425047291 */ /* 0x002fe2000f8ec0ff */
[----:B------:R-:W-:Y:S01]  /*1690*/  R2UR UR35, R21 ;  /* 0x00000000152372ca */ /* 0x000fe200000e0000 */
[----:B------:R-:W-:Y:S01]  /*16a0*/  UISETP.GE.U32.AND UP0, UPT, UR13, 0x7f, UPT ;  /* 0x0000007f0d00788c */ /* 0x000fe2000bf06070 */
[----:B------:R-:W-:Y:S01]  /*16b0*/  R2UR UR11, R20 ;  /* 0x00000000140b72ca */ /* 0x000fe200000e0000 */
[----:B------:R-:W-:Y:S01]  /*16c0*/  ULEA UR8, UR6, UR4, 0x3 ;  /* 0x0000000406087291 */ /* 0x000fe2000f8e18ff */
[----:B------:R-:W-:-:S08]  /*16d0*/  UMOV UR24, URZ ;  /* 0x000000ff00187c82 */ /* 0x000fd00008000000 */
[----:B------:R1:W2:Y:S01]  /*16e0*/  SYNCS.PHASECHK.TRANS64.TRYWAIT P0, [UR8+0x38], R2 ;  /* 0x00003802ff0075a7 */ /* 0x0002a20008001108 */
[----:B------:R-:W-:Y:S02]  /*16f0*/  USHF.L.U32 UR35, UR35, 0x7, URZ ;  /* 0x0000000723237899 */ /* 0x000fe400080006ff */
[----:B------:R-:W-:Y:S01]  /*1700*/  USHF.L.U32 UR11, UR11, 0x8, URZ ;  /* 0x000000080b0b7899 */ /* 0x000fe200080006ff */
[----:B------:R-:W-:Y:S11]  /*1710*/  BRA.U !UP0, `(.L_x_20) ;  /* 0x0000000108a87547 */ /* 0x000ff6000b800000 */
[----:B------:R-:W-:Y:S01]  /*1720*/  UMOV UR16, URZ ;  /* 0x000000ff00107c82 */ /* 0x000fe20008000000 */
[----:B------:R-:W-:-:S05]  /*1730*/  UMOV UR17, UR6 ;  /* 0x0000000600117c82 */ /* 0x000fca0008000000 */
.L_x_25:
[----:B-1----:R-:W-:Y:S01]  /*1740*/  ULEA UR33, UR17, UR4, 0x3 ;  /* 0x0000000411217291 */ /* 0x002fe2000f8e18ff */
[----:B--2---:R-:W-:Y:S01]  /*1750*/  @!P5 MOV R3, 0x6000 ;  /* 0x000060000003d802 */ /* 0x004fe20000000f00 */
[----:B--2---:R-:W-:Y:S10]  /*1760*/  @P0 BRA `(.L_x_21) ;  /* 0x00000000000c0947 */ /* 0x004ff40003800000 */
[----:B------:R-:W-:-:S04]  /*1770*/  SHF.L.U32 R5, R15, 0x1f, RZ ;  /* 0x0000001f0f057819 */ /* 0x000fc800000006ff */
[----:B------:R-:W2:Y:S02]  /*1780*/  SYNCS.PHASECHK.TRANS64.TRYWAIT P0, [UR33+0x38], R5 ;  /* 0x00003805ff0075a7 */ /* 0x000ea40008001121 */
[----:B--2---:R-:W-:Y:S05]  /*1790*/  @!P0 BRA `(.L_x_22) ;  /* 0x00000098006c8947 */ /* 0x004fea0003800000 */
.L_x_21:
[----:B------:R2:W-:Y:S01]  /*17a0*/  @!P5 SYNCS.ARRIVE.TRANS64 RZ, [UR33], R3 ;  /* 0x00000003ffffd9a7 */ /* 0x0005e20008000021 */
[----:B------:R-:W-:Y:S04]  /*17b0*/  BSSY.RECONVERGENT B0, `(.L_x_23) ;  /* 0x0000003000007945 */ /* 0x000fe80003800200 */
[----:B------:R-:W-:Y:S05]  /*17c0*/  @P4 BRA `(.L_x_24) ;  /* 0x0000000000044947 */ /* 0x000fea0003800000 */
[----:B------:R-:W-:Y:S05]  /*17d0*/  BPT.TRAP 0x1 ;  /* 0x000000040000795c */ /* 0x000fea0000300000 */
.L_x_24:
[----:B------:R-:W-:Y:S05]  /*17e0*/  BSYNC.RECONVERGENT B0 ;  /* 0x0000000000007941 */ /* 0x000fea0003800200 */
.L_x_23:
[----:B------:R-:W-:Y:S02]  /*17f0*/  UIADD3 UR6, UPT, UPT, UR17, 0x1, URZ ;  /* 0x0000000111067890 */ /* 0x000fe4000fffe0ff */
[----:B------:R-:W-:Y:S02]  /*1800*/  ULEA UR32, UR17, UR4, 0xd ;  /* 0x0000000411207291 */ /* 0x000fe4000f8e68ff */
[----:B------:R-:W-:Y:S02]  /*1810*/  UISETP.NE.AND UP0, UPT, UR6, 0x7, UPT ;  /* 0x000000070600788c */ /* 0x000fe4000bf05270 */
[----:B------:R-:W-:Y:S02]  /*1820*/  UIADD3 UR26, UP1, UPT, UR22, 0x80, URZ ;  /* 0x00000080161a7890 */ /* 0x000fe4000ff3e0ff */
[----:B------:R-:W-:Y:S02]  /*1830*/  USEL UR9, URZ, 0x1, UP0 ;  /* 0x00000001ff097887 */ /* 0x000fe40008000000 */
[----:B------:R-:W-:-:S02]  /*1840*/  USEL UR6, UR6, URZ, UP0 ;  /* 0x000000ff06067287 */ /* 0x000fc40008000000 */
[----:B------:R-:W-:Y:S02]  /*1850*/  UIADD3 UR20, UP0, UPT, UR22, 0x180, URZ ;  /* 0x0000018016147890 */ /* 0x000fe4000ff1e0ff */
[----:B------:R-:W-:Y:S01]  /*1860*/  ULEA UR8, UR6, UR4, 0x3 ;  /* 0x0000000406087291 */ /* 0x000fe2000f8e18ff */
[----:B------:R-:W-:Y:S01]  /*1870*/  LOP3.LUT R15, R15, UR9, RZ, 0x3c, !PT ;  /* 0x000000090f0f7c12 */ /* 0x000fe2000f8e3cff */
[----:B------:R-:W-:Y:S02]  /*1880*/  USHF.L.U32 UR34, UR16, 0x6, URZ ;  /* 0x0000000610227899 */ /* 0x000fe400080006ff */
[----:B------:R-:W-:Y:S01]  /*1890*/  UIADD3.X UR27, UPT, UPT, URZ, UR23, URZ, UP1, !UPT ;  /* 0x00000017ff1b7290 */ /* 0x000fe20008ffe4ff */
[----:B-1----:R-:W-:Y:S01]  /*18a0*/  SHF.L.U32 R2, R15, 0x1f, RZ ;  /* 0x0000001f0f027819 */ /* 0x002fe200000006ff */
[----:B------:R-:W-:Y:S02]  /*18b0*/  UIADD3 UR32, UPT, UPT, UR32, 0xc400, URZ ;  /* 0x0000c40020207890 */ /* 0x000fe4000fffe0ff */
[----:B------:R-:W-:Y:S01]  /*18c0*/  UIADD3.X UR21, UPT, UPT, URZ, UR23, URZ, UP0, !UPT ;  /* 0x00000017ff157290 */ /* 0x000fe200087fe4ff */
[----:B------:R1:W1:Y:S01]  /*18d0*/  SYNCS.PHASECHK.TRANS64.TRYWAIT P0, [UR8+0x38], R2 ;  /* 0x00003802ff0075a7 */ /* 0x0002620008001108 */
[----:B------:R-:W-:Y:S01]  /*18e0*/  ULEA UR8, UR17, UR4, 0xe ;  /* 0x0000000411087291 */ /* 0x000fe2000f8e70ff */
[----:B------:R-:W-:Y:S01]  /*18f0*/  UMOV UR18, 0x0 ;  /* 0x0000000000127882 */ /* 0x000fe20000000000 */
[----:B------:R-:W-:-:S02]  /*1900*/  UMOV UR19, 0x10000000 ;  /* 0x1000000000137882 */ /* 0x000fc40000000000 */
[----:B------:R-:W-:Y:S01]  /*1910*/  UIADD3 UR8, UPT, UPT, UR8, 0x1a400, URZ ;  /* 0x0001a40008087890 */ /* 0x000fe2000fffe0ff */
[----:B------:R1:W-:Y:S01]  /*1920*/  UTMALDG.3D [UR32], [UR26], desc[UR18] ;  /* 0x000012201a0075b4 */ /* 0x0003e20008011000 */
[----:B------:R-:W-:Y:S01]  /*1930*/  UMOV UR12, UR36 ;  /* 0x00000024000c7c82 */ /* 0x000fe20008000000 */
[----:B------:R-:W-:Y:S01]  /*1940*/  UMOV UR9, UR33 ;  /* 0x0000002100097c82 */ /* 0x000fe20008000000 */
[----:B------:R-:W-:Y:S01]  /*1950*/  UMOV UR10, UR34 ;  /* 0x00000022000a7c82 */ /* 0x000fe20008000000 */
[----:B------:R-:W-:Y:S01]  /*1960*/  UIADD3 UR16, UPT, UPT, UR16, 0x1, URZ ;  /* 0x0000000110107890 */ /* 0x000fe2000fffe0ff */
[----:B------:R-:W-:Y:S01]  /*1970*/  UMOV UR24, UR5 ;  /* 0x0000000500187c82 */ /* 0x000fe20008000000 */
[----:B------:R-:W-:Y:S02]  /*1980*/  UMOV UR17, UR6 ;  /* 0x0000000600117c82 */ /* 0x000fe40008000000 */
[----:B------:R1:W-:Y:S01]  /*1990*/  UTMALDG.3D [UR8], [UR20], desc[UR18] ;  /* 0x00001208140075b4 */ /* 0x0003e20008011000 */
[----:B------:R-:W-:-:S09]  /*19a0*/  UISETP.NE.AND UP0, UPT, UR16, UR5, UPT ;  /* 0x000000051000728c */ /* 0x000fd2000bf05270 */
[----:B------:R-:W-:Y:S05]  /*19b0*/  BRA.U UP0, `(.L_x_25) ;  /* 0xfffffffd00607547 */ /* 0x000fea000b83ffff */
.L_x_20:
[----:B-1----:R-:W-:Y:S01]  /*19c0*/  ULEA UR8, UR6, UR4, 0x3 ;  /* 0x0000000406087291 */ /* 0x002fe2000f8e18ff */
[----:B------:R-:W-:Y:S01]  /*19d0*/  SHF.L.U32 R2, R15, 0x1f, RZ ;  /* 0x0000001f0f027819 */ /* 0x000fe200000006ff */
[----:B------:R-:W-:Y:S01]  /*19e0*/  @!P1 SYNCS.ARRIVE.TRANS64.A1T0 RZ, [UR4+0xb8], RZ ;  /* 0x0000b8ffffff99a7 */ /* 0x000fe20008100004 */
[----:B------:R-:W-:-:S06]  /*19f0*/  UISETP.GT.AND UP0, UPT, UR15, UR14, UPT ;  /* 0x0000000e0f00728c */ /* 0x000fcc000bf04270 */
[----:B--2---:R1:W2:Y:S03]  /*1a00*/  SYNCS.PHASECHK.TRANS64.TRYWAIT P0, [UR8+0x38], R2 ;  /* 0x00003802ff0075a7 */ /* 0x0042a60008001108 */
[----:B------:R-:W-:Y:S05]  /*1a10*/  BRA.U !UP0, `(.L_x_26) ;  /* 0x0000000108ac7547 */ /* 0x000fea000b800000 */
[----:B------:R-:W-:Y:S01]  /*1a20*/  UIADD3 UR21, UPT, UPT, UR7, UR24, URZ ;  /* 0x0000001807157290 */ /* 0x000fe2000fffe0ff */
[----:B------:R-:W-:-:S11]  /*1a30*/  UMOV UR25, UR6 ;  /* 0x0000000600197c82 */ /* 0x000fd60008000000 */
.L_x_31:
[----:B-1----:R-:W-:Y:S01]  /*1a40*/  ULEA UR17, UR25, UR4, 0x3 ;  /* 0x0000000419117291 */ /* 0x002fe2000f8e18ff */
[----:B--2---:R-:W-:Y:S01]  /*1a50*/  @!P5 MOV R3, 0x6000 ;  /* 0x000060000003d802 */ /* 0x004fe20000000f00 */
[----:B--2---:R-:W-:Y:S10]  /*1a60*/  @P0 BRA `(.L_x_27) ;  /* 0x00000000000c0947 */ /* 0x004ff40003800000 */
[----:B------:R-:W-:-:S04]  /*1a70*/  SHF.L.U32 R5, R15, 0x1f, RZ ;  /* 0x0000001f0f057819 */ /* 0x000fc800000006ff */
[----:B------:R-:W2:Y:S02]  /*1a80*/  SYNCS.PHASECHK.TRANS64.TRYWAIT P0, [UR17+0x38], R5 ;  /* 0x00003805ff0075a7 */ /* 0x000ea40008001111 */
[----:B--2---:R-:W-:Y:S05]  /*1a90*/  @!P0 BRA `(.L_x_28) ;  /* 0x0000009400c48947 */ /* 0x004fea0003800000 */
.L_x_27:
[----:B------:R2:W-:Y:S01]  /*1aa0*/  @!P5 SYNCS.ARRIVE.TRANS64 RZ, [UR17], R3 ;  /* 0x00000003ffffd9a7 */ /* 0x0005e20008000011 */
[----:B------:R-:W-:Y:S04]  /*1ab0*/  BSSY.RECONVERGENT B0, `(.L_x_29) ;  /* 0x0000003000007945 */ /* 0x000fe80003800200 */
[----:B------:R-:W-:Y:S05]  /*1ac0*/  @P4 BRA `(.L_x_30) ;  /* 0x0000000000044947 */ /* 0x000fea0003800000 */
[----:B------:R-:W-:Y:S05]  /*1ad0*/  BPT.TRAP 0x1 ;  /* 0x000000040000795c */ /* 0x000fea0000300000 */
.L_x_30:
[----:B------:R-:W-:Y:S05]  /*1ae0*/  BSYNC.RECONVERGENT B0 ;  /* 0x0000000000007941 */ /* 0x000fea0003800200 */
.L_x_29:
        /* <DEDUP_REMOVED lines=10> */
[----:B------:R-:W-:Y:S01]  /*1b90*/  UIADD3 UR16, UPT, UPT, UR16, 0xc400, URZ ;  /* 0x0000c40010107890 */ /* 0x000fe2000fffe0ff */
[----:B-1----:R-:W-:Y:S01]  /*1ba0*/  SHF.L.U32 R2, R15, 0x1f, RZ ;  /* 0x0000001f0f027819 */ /* 0x002fe200000006ff */
[----:B------:R-:W-:Y:S02]  /*1bb0*/  UIADD3.X UR31, UPT, UPT, URZ, UR23, URZ, UP1, !UPT ;  /* 0x00000017ff1f7290 */ /* 0x000fe40008ffe4ff */
[----:B------:R-:W-:Y:S01]  /*1bc0*/  UIADD3.X UR29, UPT, UPT, URZ, UR23, URZ, UP0, !UPT ;  /* 0x00000017ff1d7290 */ /* 0x000fe200087fe4ff */
[----:B------:R1:W1:Y:S01]  /*1bd0*/  SYNCS.PHASECHK.TRANS64.TRYWAIT P0, [UR8+0x38], R2 ;  /* 0x00003802ff0075a7 */ /* 0x0002620008001108 */
[----:B------:R-:W-:Y:S01]  /*1be0*/  ULEA UR8, UR25, UR4, 0xe ;  /* 0x0000000419087291 */ /* 0x000fe2000f8e70ff */
[----:B------:R-:W-:Y:S01]  /*1bf0*/  UMOV UR26, 0x0 ;  /* 0x00000000001a7882 */ /* 0x000fe20000000000 */
[----:B------:R-:W-:-:S02]  /*1c00*/  UMOV UR27, 0x10000000 ;  /* 0x10000000001b7882 */ /* 0x000fc40000000000 */
[----:B------:R-:W-:Y:S01]  /*1c10*/  UIADD3 UR8, UPT, UPT, UR8, 0x1a400, URZ ;  /* 0x0001a40008087890 */ /* 0x000fe2000fffe0ff */
[----:B------:R-:W-:Y:S01]  /*1c20*/  UMOV UR19, UR35 ;  /* 0x0000002300137c82 */ /* 0x000fe20008000000 */
[----:B------:R-:W-:Y:S01]  /*1c30*/  UMOV UR20, UR36 ;  /* 0x0000002400147c82 */ /* 0x000fe20008000000 */
[----:B------:R-:W-:Y:S01]  /*1c40*/  UMOV UR12, UR36 ;  /* 0x00000024000c7c82 */ /* 0x000fe20008000000 */
[----:B------:R-:W-:Y:S01]  /*1c50*/  UMOV UR9, UR17 ;  /* 0x0000001100097c82 */ /* 0x000fe20008000000 */
[----:B------:R-:W-:Y:S01]  /*1c60*/  UMOV UR10, UR18 ;  /* 0x00000012000a7c82 */ /* 0x000fe20008000000 */
[----:B------:R1:W-:Y:S01]  /*1c70*/  UTMALDG.3D [UR16], [UR30], desc[UR26] ;  /* 0x00001a101e0075b4 */ /* 0x0003e20008011000 */
[----:B------:R-:W-:Y:S01]  /*1c80*/  UIADD3 UR24, UPT, UPT, UR24, 0x1, URZ ;  /* 0x0000000118187890 */ /* 0x000fe2000fffe0ff */
[----:B------:R-:W-:-:S03]  /*1c90*/  UMOV UR25, UR6 ;  /* 0x0000000600197c82 */ /* 0x000fc60008000000 */
[----:B------:R-:W-:Y:S01]  /*1ca0*/  UISETP.NE.AND UP0, UPT, UR24, UR21, UPT ;  /* 0x000000151800728c */ /* 0x000fe2000bf05270 */
[----:B------:R1:W-:Y:S08]  /*1cb0*/  UTMALDG.3D [UR8], [UR28], desc[UR26] ;  /* 0x00001a081c0075b4 */ /* 0x0003f00008011000 */
[----:B------:R-:W-:Y:S05]  /*1cc0*/  BRA.U UP0, `(.L_x_31) ;  /* 0xfffffffd005c7547 */ /* 0x000fea000b83ffff */
.L_x_26:
[C---:B-1----:R-:W-:Y:S01]  /*1cd0*/  LEA R2, R14.reuse, UR4, 0x3 ;  /* 0x000000040e027c11 */ /* 0x042fe2000f8e18ff */
[----:B------:R-:W-:Y:S01]  /*1ce0*/  NOP ;  /* 0x0000000000007918 */ /* 0x000fe20000000000 */
[----:B--2---:R-:W-:Y:S02]  /*1cf0*/  SHF.L.U32 R3, R13, 0x1f, RZ ;  /* 0x0000001f0d037819 */ /* 0x004fe400000006ff */
[----:B------:R-:W-:Y:S02]  /*1d00*/  LEA R4, R14, UR4, 0x4 ;  /* 0x000000040e047c11 */ /* 0x000fe4000f8e20ff */
[----:B------:R-:W1:Y:S02]  /*1d10*/  SYNCS.PHASECHK.TRANS64.TRYWAIT P0, [R2+URZ+0xc0], R3 ;  /* 0x0000c003020075a7 */ /* 0x000e6400080011ff */
[----:B-1----:R-:W-:Y:S05]  /*1d20*/  @!P0 BRA `(.L_x_32) ;  /* 0x0000009400388947 */ /* 0x002fea0003800000 */
.L_x_132:
[----:B------:R-:W2:Y:S01]  /*1d30*/  LDS.128 R4, [R4+0x130] ;  /* 0x0001300004047984 */ /* 0x000ea20000000c00 */
[----:B---3--:R-:W-:Y:S01]  /*1d40*/  ISETP.GE.AND P0, PT, R72, 0x1, PT ;  /* 0x000000014800780c */ /* 0x008fe20003f06270 */
[----:B-1----:R-:W-:Y:S01]  /*1d50*/  VIADD R2, R2, 0xd0 ;  /* 0x000000d002027836 */ /* 0x002fe20000000000 */
[----:B------:R-:W-:Y:S01]  /*1d60*/  @!PT LDS RZ, [RZ] ;  /* 0x00000000fffff984 */ /* 0x000fe20000000800 */
[----:B------:R-:W-:Y:S01]  /*1d70*/  @!PT LDS RZ, [RZ] ;  /* 0x00000000fffff984 */ /* 0x000fe20000000800 */
[----:B------:R-:W-:Y:S01]  /*1d80*/  @!PT LDS RZ, [RZ] ;  /* 0x00000000fffff984 */ /* 0x000fe20000000800 */
[----:B------:R-:W-:Y:S01]  /*1d90*/  @!PT LDS RZ, [RZ] ;  /* 0x00000000fffff984 */ /* 0x000fe20000000800 */
[----:B------:R1:W-:Y:S06]  /*1da0*/  MEMBAR.ALL.CTA ;  /* 0x0000000000007992 */ /* 0x0003ec0000008000 */
[----:B-1----:R-:W1:Y:S01]  /*1db0*/  FENCE.VIEW.ASYNC.S ;  /* 0x00000000000073c6 */ /* 0x002e620000000000 */
[----:B------:R-:W-:-:S04]  /*1dc0*/  PRMT R2, RZ, 0x654, R2 ;  /* 0x00000654ff027816 */ /* 0x000fc80000000002 */
[----:B-1----:R1:W-:Y:S01]  /*1dd0*/  SYNCS.ARRIVE.TRANS64.RED.A1T0 RZ, [R2+URZ], RZ ;  /* 0x000000ff02ff79a7 */ /* 0x0023e200081004ff */
[----:B--2---:R-:W-:-:S13]  /*1de0*/  LOP3.LUT P2, RZ, R6, 0x1, RZ, 0xc0, !PT ;  /* 0x0000000106ff7812 */ /* 0x004fda000784c0ff */
[----:B------:R-:W-:Y:S01]  /*1df0*/  @P2 SHF.R.U32.HI R3, RZ, 0x10, R5 ;  /* 0x00000010ff032819 */ /* 0x000fe20000011605 */
[----:B------:R-:W-:Y:S01]  /*1e00*/  VOTEU.ANY UP0, P2 ;  /* 0x0000000000ff7886 */ /* 0x000fe20001000100 */
[----:B------:R-:W-:Y:S02]  /*1e10*/  @P2 MOV R11, R4 ;  /* 0x00000004000b2202 */ /* 0x000fe40000000f00 */
[----:B------:R-:W-:Y:S02]  /*1e20*/  @P2 R2UR.BROADCAST UR8, R3 ;  /* 0x00000000030822ca */ /* 0x000fe400008e0000 */
[----:B------:R-:W-:-:S11]  /*1e30*/  @P2 LOP3.LUT R8, R5, 0xffff, RZ, 0xc0, !PT ;  /* 0x0000ffff05082812 */ /* 0x000fd600078ec0ff */
[----:B------:R-:W-:Y:S01]  /*1e40*/  @UP0 UMOV UR36, UR8 ;  /* 0x0000000800240c82 */ /* 0x000fe20008000000 */
[----:B-1----:R-:W-:Y:S05]  /*1e50*/  @!P0 BRA `(.L_x_33) ;  /* 0x0000000000b88947 */ /* 0x002fea0003800000 */
[----:B------:R-:W4:Y:S01]  /*1e60*/  LDC.64 R4, c[0x0][0xb18] ;  /* 0x0002c600ff047b82 */ /* 0x000f220000000a00 */
[----:B------:R-:W-:-:S07]  /*1e70*/  ISETP.NE.AND P3, PT, R72, 0x1, PT ;  /* 0x000000014800780c */ /* 0x000fce0003f65270 */
[----:B------:R-:W1:Y:S08]  /*1e80*/  LDC.64 R6, c[0x0][0xb10] ;  /* 0x0002c400ff067b82 */ /* 0x000e700000000a00 */
[----:B------:R-:W2:Y:S08]  /*1e90*/  LDC R16, c[0x0][0xb20] ;  /* 0x0002c800ff107b82 */ /* 0x000eb00000000800 */
[----:B------:R-:W3:Y:S01]  /*1ea0*/  LDC R18, c[0x0][0xb0c] ;  /* 0x0002c300ff127b82 */ /* 0x000ee20000000800 */
[----:B----4-:R-:W-:Y:S01]  /*1eb0*/  IMAD.HI.U32 R17, R0, R5, RZ ;  /* 0x0000000500117227 */ /* 0x010fe200078e00ff */
[----:B------:R-:W-:-:S03]  /*1ec0*/  ISETP.NE.AND P0, PT, R4, 0x1, PT ;  /* 0x000000010400780c */ /* 0x000fc60003f05270 */
[----:B------:R-:W-:-:S03]  /*1ed0*/  IMAD.HI.U32 R5, R8, R5, RZ ;  /* 0x0000000508057227 */ /* 0x000fc600078e00ff */
[----:B------:R-:W4:Y:S01]  /*1ee0*/  LDC.64 R2, c[0x0][0xb28] ;  /* 0x0002ca00ff027b82 */ /* 0x000f220000000a00 */
[----:B-1----:R-:W-:-:S04]  /*1ef0*/  IMAD.HI.U32 R20, R9, R6, RZ ;  /* 0x0000000609147227 */ /* 0x002fc800078e00ff */
[----:B------:R-:W-:Y:S01]  /*1f00*/  IMAD.HI.U32 R22, R11, R6, RZ ;  /* 0x000000060b167227 */ /* 0x000fe200078e00ff */
[----:B------:R-:W-:Y:S02]  /*1f10*/  SHF.R.U32.HI R20, RZ, R7, R20 ;  /* 0x00000007ff147219 */ /* 0x000fe40000011614 */
[-C--:B--2---:R-:W-:Y:S02]  /*1f20*/  SHF.R.U32.HI R17, RZ, R16.reuse, R17 ;  /* 0x00000010ff117219 */ /* 0x084fe40000011611 */
[----:B------:R-:W-:Y:S02]  /*1f30*/  SHF.R.U32.HI R5, RZ, R16, R5 ;  /* 0x00000010ff057219 */ /* 0x000fe40000011605 */
[----:B------:R-:W-:Y:S02]  /*1f40*/  SEL R17, R0, R17, !P0 ;  /* 0x0000001100117207 */ /* 0x000fe40004000000 */
[----:B------:R-:W-:Y:S02]  /*1f50*/  SHF.R.U32.HI R22, RZ, R7, R22 ;  /* 0x00000007ff167219 */ /* 0x000fe40000011616 */
[----:B---3--:R-:W-:-:S02]  /*1f60*/  ISETP.NE.AND P1, PT, R18, 0x1, PT ;  /* 0x000000011200780c */ /* 0x008fc40003f25270 */
[----:B------:R-:W-:Y:S02]  /*1f70*/  SEL R5, R8, R5, !P0 ;  /* 0x0000000508057207 */ /* 0x000fe40004000000 */
[----:B------:R-:W-:Y:S02]  /*1f80*/  SEL R19, R9, R20, !P1 ;  /* 0x0000001409137207 */ /* 0x000fe40004800000 */
[----:B------:R-:W-:Y:S01]  /*1f90*/  SEL R7, R11, R22, !P1 ;  /* 0x000000160b077207 */ /* 0x000fe20004800000 */
[----:B----4-:R-:W-:-:S04]  /*1fa0*/  IMAD.HI.U32 R20, R17, R2, RZ ;  /* 0x0000000211147227 */ /* 0x010fc800078e00ff */
[----:B------:R-:W-:Y:S01]  /*1fb0*/  IMAD.HI.U32 R6, R19, R2, RZ ;  /* 0x0000000213067227 */ /* 0x000fe200078e00ff */
[----:B------:R-:W-:-:S04]  /*1fc0*/  @P3 SHF.R.U32.HI R17, RZ, R3, R20 ;  /* 0x00000003ff113219 */ /* 0x000fc80000011614 */
[----:B------:R-:W-:Y:S01]  /*1fd0*/  @P3 SHF.R.U32.HI R19, RZ, R3, R6 ;  /* 0x00000003ff133219 */ /* 0x000fe20000011606 */
[----:B------:R-:W-:-:S04]  /*1fe0*/  IMAD R17, R72, R17, RZ ;  /* 0x0000001148117224 */ /* 0x000fc800078e02ff */
[----:B------:R-:W-:Y:S01]  /*1ff0*/  IMAD R6, R72, R19, RZ ;  /* 0x0000001348067224 */ /* 0x000fe200078e02ff */
[C---:B------:R-:W-:Y:S02]  /*2000*/  ISETP.GE.AND P0, PT, R5.reuse, R17, PT ;  /* 0x000000110500720c */ /* 0x040fe40003f06270 */
[----:B------:R-:W-:Y:S02]  /*2010*/  IADD3 R17, PT, PT, -R5, RZ, RZ ;  /* 0x000000ff05117210 */ /* 0x000fe40007ffe1ff */
[----:B------:R-:W-:Y:S01]  /*2020*/  ISETP.GE.OR P0, PT, R7, R6, P0 ;  /* 0x000000060700720c */ /* 0x000fe20000706670 */
[----:B------:R-:W-:-:S04]  /*2030*/  IMAD.HI.U32 R6, R5, R2, RZ ;  /* 0x0000000205067227 */ /* 0x000fc800078e00ff */
[----:B------:R-:W-:Y:S01]  /*2040*/  IMAD R8, R4, R17, R8 ;  /* 0x0000001104087224 */ /* 0x000fe200078e0208 */
[----:B------:R-:W-:-:S04]  /*2050*/  SHF.R.U32.HI R6, RZ, R3, R6 ;  /* 0x00000003ff067219 */ /* 0x000fc80000011606 */
[----:B------:R-:W-:-:S03]  /*2060*/  SEL R6, R5, R6, !P3 ;  /* 0x0000000605067207 */ /* 0x000fc60005800000 */
[----:B------:R-:W-:-:S04]  /*2070*/  @!P0 IMAD.HI.U32 R16, R7, R2, RZ ;  /* 0x0000000207108227 */ /* 0x000fc800078e00ff */
[----:B------:R-:W-:Y:S01]  /*2080*/  IMAD.MOV R2, RZ, RZ, -R6 ;  /* 0x000000ffff027224 */ /* 0x000fe200078e0a06 */
[----:B------:R-:W-:-:S03]  /*2090*/  @!P0 SHF.R.U32.HI R16, RZ, R3, R16 ;  /* 0x00000003ff108219 */ /* 0x000fc60000011610 */
[----:B------:R-:W-:Y:S01]  /*20a0*/  IMAD R2, R72, R2, R5 ;  /* 0x0000000248027224 */ /* 0x000fe200078e0205 */
        /* <DEDUP_REMOVED lines=9> */
.L_x_33:
[----:B------:R-:W1:Y:S02]  /*2140*/  LDCU UR8, c[0x0][0xb30] ;  /* 0x00016600ff0877ac */ /* 0x000e640008000800 */
[----:B-1----:R-:W-:-:S09]  /*2150*/  UISETP.NE.AND UP0, UPT, UR8, 0x1, UPT ;  /* 0x000000010800788c */ /* 0x002fd2000bf05270 */
[----:B------:R-:W-:Y:S05]  /*2160*/  BRA.U UP0, `(.L_x_34) ;  /* 0x0000000100407547 */ /* 0x000fea000b800000 */
[----:B------:R-:W1:Y:S08]  /*2170*/  LDC.64 R4, c[0x0][0xb10] ;  /* 0x0002c400ff047b82 */ /* 0x000e700000000a00 */
[----:B------:R-:W2:Y:S08]  /*2180*/  LDC.64 R2, c[0x0][0xb18] ;  /* 0x0002c600ff027b82 */ /* 0x000eb00000000a00 */
[----:B------:R-:W3:Y:S08]  /*2190*/  LDC R6, c[0x0][0xb20] ;  /* 0x0002c800ff067b82 */ /* 0x000ef00000000800 */
[----:B------:R-:W4:Y:S01]  /*21a0*/  LDC R16, c[0x0][0xb0c] ;  /* 0x0002c300ff107b82 */ /* 0x000f220000000800 */
[----:B-1----:R-:W-:-:S05]  /*21b0*/  IMAD.HI.U32 R4, R11, R4, RZ ;  /* 0x000000040b047227 */ /* 0x002fca00078e00ff */
[----:B------:R-:W-:Y:S01]  /*21c0*/  SHF.R.U32.HI R4, RZ, R5, R4 ;  /* 0x00000005ff047219 */ /* 0x000fe20000011604 */
[----:B--2---:R-:W-:Y:S01]  /*21d0*/  IMAD.HI.U32 R3, R8, R3, RZ ;  /* 0x0000000308037227 */ /* 0x004fe200078e00ff */
[----:B------:R-:W-:-:S04]  /*21e0*/  ISETP.NE.AND P0, PT, R2, 0x1, PT ;  /* 0x000000010200780c */ /* 0x000fc80003f05270 */
[----:B---3--:R-:W-:-:S04]  /*21f0*/  SHF.R.U32.HI R3, RZ, R6, R3 ;  /* 0x00000006ff037219 */ /* 0x008fc80000011603 */
[----:B------:R-:W-:Y:S02]  /*2200*/  SEL R3, R8, R3, !P0 ;  /* 0x0000000308037207 */ /* 0x000fe40004000000 */
[----:B----4-:R-:W-:-:S04]  /*2210*/  ISETP.NE.AND P1, PT, R16, 0x1, PT ;  /* 0x000000011000780c */ /* 0x010fc80003f25270 */
[----:B------:R-:W-:-:S05]  /*2220*/  SEL R4, R11, R4, !P1 ;  /* 0x000000040b047207 */ /* 0x000fca0004800000 */
[----:B------:R-:W-:Y:S02]  /*2230*/  IMAD.IADD R5, R3, 0x1, -R4 ;  /* 0x0000000103057824 */ /* 0x000fe400078e0a04 */
[----:B------:R-:W-:Y:S02]  /*2240*/  IMAD.IADD R3, R4, 0x1, -R3 ;  /* 0x0000000104037824 */ /* 0x000fe400078e0a03 */
[----:B------:R-:W-:Y:S02]  /*2250*/  IMAD R11, R5, R16, R11 ;  /* 0x00000010050b7224 */ /* 0x000fe400078e020b */
[----:B------:R-:W-:-:S07]  /*2260*/  IMAD R8, R3, R2, R8 ;  /* 0x0000000203087224 */ /* 0x000fce00078e0208 */
.L_x_34:
[----:B------:R-:W-:Y:S01]  /*2270*/  VIADD R14, R14, 0x1 ;  /* 0x000000010e0e7836 */ /* 0x000fe20000000000 */
[----:B------:R-:W-:Y:S01]  /*2280*/  PLOP3.LUT P1, PT, PT, PT, PT, 0x80, 0x8 ;  /* 0x000000000008781c */ /* 0x000fe20003f2f070 */
[----:B------:R-:W-:Y:S02]  /*2290*/  IMAD.IADD R21, R11, 0x1, R170 ;  /* 0x000000010b157824 */ /* 0x000fe400078e02aa */
[----:B------:R-:W-:Y:S01]  /*22a0*/  IMAD.IADD R20, R8, 0x1, R147 ;  /* 0x0000000108147824 */ /* 0x000fe200078e0293 */
[----:B------:R-:W-:-:S04]  /*22b0*/  ISETP.NE.AND P0, PT, R14, 0x2, PT ;  /* 0x000000020e00780c */ /* 0x000fc80003f05270 */
[----:B------:R-:W-:Y:S02]  /*22c0*/  SEL R2, RZ, 0x1, P0 ;  /* 0x00000001ff027807 */ /* 0x000fe40000000000 */
[----:B------:R-:W-:Y:S02]  /*22d0*/  SEL R14, R14, RZ, P0 ;  /* 0x000000ff0e0e7207 */ /* 0x000fe40000000000 */
[----:B------:R-:W-:Y:S01]  /*22e0*/  LOP3.LUT R13, R13, R2, RZ, 0x3c, !PT ;  /* 0x000000020d0d7212 */ /* 0x000fe200078e3cff */
[----:B------:R-:W-:Y:S06]  /*22f0*/  @P2 BRA `(.L_x_35) ;  /* 0xfffffff000982947 */ /* 0x000fec000383ffff */
[----:B------:R-:W-:Y:S01]  /*2300*/  UIADD3 UR4, UPT, UPT, UR4, 0x38, URZ ;  /* 0x0000003804047890 */ /* 0x000fe2000fffe0ff */
[----:B------:R-:W-:-:S03]  /*2310*/  SHF.L.U32 R3, R15, 0x1f, RZ ;  /* 0x0000001f0f037819 */ /* 0x000fc600000006ff */
[----:B------:R-:W-:-:S09]  /*2320*/  ULEA UR5, UR6, UR4, 0x3 ;  /* 0x0000000406057291 */ /* 0x000fd2000f8e18ff */
[----:B------:R-:W1:Y:S02]  /*2330*/  SYNCS.PHASECHK.TRANS64.TRYWAIT P0, [UR5], R3 ;  /* 0x00000003ff0075a7 */ /* 0x000e640008001105 */
[----:B-1----:R-:W-:Y:S05]  /*2340*/  @!P0 BRA `(.L_x_36) ;  /* 0x0000008c00c48947 */ /* 0x002fea0003800000 */
.L_x_134:
[----:B------:R-:W-:-:S04]  /*2350*/  UIADD3 UR6, UPT, UPT, UR6, 0x1, URZ ;  /* 0x0000000106067890 */ /* 0x000fc8000fffe0ff */
[----:B------:R-:W-:-:S04]  /*2360*/  UISETP.NE.AND UP0, UPT, UR6, 0x7, UPT ;  /* 0x000000070600788c */ /* 0x000fc8000bf05270 */
[----:B------:R-:W-:Y:S02]  /*2370*/  USEL UR7, URZ, 0x1, UP0 ;  /* 0x00000001ff077887 */ /* 0x000fe40008000000 */
[----:B------:R-:W-:-:S04]  /*2380*/  USEL UR6, UR6, URZ, UP0 ;  /* 0x000000ff06067287 */ /* 0x000fc80008000000 */
[----:B------:R-:W-:Y:S01]  /*2390*/  ULEA UR5, UR6, UR4, 0x3 ;  /* 0x0000000406057291 */ /* 0x000fe2000f8e18ff */
[----:B------:R-:W-:-:S04]  /*23a0*/  LOP3.LUT R2, R15, UR7, RZ, 0x3c, !PT ;  /* 0x000000070f027c12 */ /* 0x000fc8000f8e3cff */
[----:B-1----:R-:W-:-:S04]  /*23b0*/  SHF.L.U32 R3, R2, 0x1f, RZ ;  /* 0x0000001f02037819 */ /* 0x002fc800000006ff */
[----:B------:R-:W1:Y:S02]  /*23c0*/  SYNCS.PHASECHK.TRANS64.TRYWAIT P0, [UR5], R3 ;  /* 0x00000003ff0075a7 */ /* 0x000e640008001105 */
[----:B-1----:R-:W-:Y:S05]  /*23d0*/  @!P0 BRA `(.L_x_37) ;  /* 0x0000008c00b88947 */ /* 0x002fea0003800000 */
.L_x_136:
        /* <DEDUP_REMOVED lines=9> */
.L_x_138:
        /* <DEDUP_REMOVED lines=9> */
.L_x_140:
        /* <DEDUP_REMOVED lines=9> */
.L_x_142:
        /* <DEDUP_REMOVED lines=9> */
.L_x_144:
[----:B------:R-:W-:-:S04]  /*2620*/  UIADD3 UR6, UPT, UPT, UR6, 0x1, URZ ;  /* 0x0000000106067890 */ /* 0x000fc8000fffe0ff */
[----:B------:R-:W-:-:S04]  /*2630*/  UISETP.NE.AND UP0, UPT, UR6, 0x7, UPT ;  /* 0x000000070600788c */ /* 0x000fc8000bf05270 */
[----:B------:R-:W-:Y:S02]  /*2640*/  USEL UR5, URZ, 0x1, UP0 ;  /* 0x00000001ff057887 */ /* 0x000fe40008000000 */
[----:B------:R-:W-:-:S04]  /*2650*/  USEL UR6, UR6, URZ, UP0 ;  /* 0x000000ff06067287 */ /* 0x000fc80008000000 */
[----:B------:R-:W-:Y:S01]  /*2660*/  ULEA UR6, UR6, UR4, 0x3 ;  /* 0x0000000406067291 */ /* 0x000fe2000f8e18ff */
[----:B-1----:R-:W-:-:S04]  /*2670*/  LOP3.LUT R3, R2, UR5, RZ, 0x3c, !PT ;  /* 0x0000000502037c12 */ /* 0x002fc8000f8e3cff */
[----:B------:R-:W-:Y:S01]  /*2680*/  SHF.L.U32 R3, R3, 0x1f, RZ ;  /* 0x0000001f03037819 */ /* 0x000fe200000006ff */
[----:B----4-:R-:W-:-:S07]  /*2690*/  IMAD.U32 R0, RZ, RZ, UR6 ;  /* 0x00000006ff007e24 */ /* 0x010fce000f8e00ff */
.L_x_42:
[----:B-1----:R1:W2:Y:S02]  /*26a0*/  SYNCS.PHASECHK.TRANS64.TRYWAIT P0, [R0+URZ], R3 ;  /* 0x00000003000075a7 */ /* 0x0022a400080011ff */
[----:B--2---:R-:W-:Y:S05]  /*26b0*/  @!P0 NANOSLEEP.SYNCS 0x989680 ;  /* 0x009896800000895d */ /* 0x004fea0003900000 */
[----:B------:R-:W2:Y:S02]  /*26c0*/  @!P0 SYNCS.PHASECHK.TRANS64 P0, [R0+URZ], R3 ;  /* 0x00000003000085a7 */ /* 0x000ea400080010ff */
[----:B--2---:R-:W-:Y:S05]  /*26d0*/  @P0 EXIT ;  /* 0x000000000000094d */ /* 0x004fea0003800000 */
[----:B------:R-:W-:Y:S05]  /*26e0*/  BRA `(.L_x_42) ;  /* 0xfffffffc00ec7947 */ /* 0x000fea000383ffff */
.L_x_17:
[----:B------:R-:W-:-:S04]  /*26f0*/  UISETP.NE.AND UP1, UPT, UR37, URZ, UPT ;  /* 0x000000ff2500728c */ /* 0x000fc8000bf25270 */
[----:B------:R-:W-:-:S09]  /*2700*/  UISETP.NE.OR UP1, UPT, UR8, 0x1, UP1 ;  /* 0x000000010800788c */ /* 0x000fd20008f25670 */
[----:B------:R-:W-:Y:S05]  /*2710*/  BRA.U UP1, `(.L_x_43) ;  /* 0x0000000501487547 */ /* 0x000fea000b800000 */
[----:B------:R-:W-:Y:S01]  /*2720*/  ISETP.NE.AND P2, PT, R2, RZ, PT ;  /* 0x000000ff0200720c */ /* 0x000fe20003f45270 */
[----:B------:R-:W-:Y:S01]  /*2730*/  IMAD.MOV.U32 R12, RZ, RZ, 0x1 ;  /* 0x00000001ff0c7424 */ /* 0x000fe200078e00ff */
[----:B------:R-:W-:Y:S02]  /*2740*/  CS2R R10, SRZ ;  /* 0x00000000000a7805 */ /* 0x000fe4000001ff00 */
[----:B------:R-:W-:Y:S01]  /*2750*/  CS2R R8, SRZ ;  /* 0x0000000000087805 */ /* 0x000fe2000001ff00 */
[----:B------:R-:W-:Y:S01]  /*2760*/  UMOV UR4, 0x400 ;  /* 0x0000040000047882 */ /* 0x000fe20000000000 */
[----:B------:R-:W-:Y:S01]  /*2770*/  UMOV UR6, URZ ;  /* 0x000000ff00067c82 */ /* 0x000fe20008000000 */
[----:B------:R-:W-:-:S12]  /*2780*/  ULEA UR37, UR37, UR4, 0x18 ;  /* 0x0000000425257291 */ /* 0x000fd8000f8ec0ff */
.L_x_47:
[----:B------:R-:W-:Y:S02]  /*2790*/  LEA R0, R8, UR37, 0x3 ;  /* 0x0000002508007c11 */ /* 0x000fe4000f8e18ff */
[----:B------:R-:W-:-:S03]  /*27a0*/  SHF.L.U32 R5, R9, 0x1f, RZ ;  /* 0x0000001f09057819 */ /* 0x000fc600000006ff */
[----:B------:R-:W-:Y:S01]  /*27b0*/  VIADD R4, R0, 0x110 ;  /* 0x0000011000047836 */ /* 0x000fe20000000000 */
[----:B------:R-:W1:Y:S02]  /*27c0*/  SYNCS.PHASECHK.TRANS64.TRYWAIT P0, [R0+URZ+0x100], R5 ;  /* 0x00010005000075a7 */ /* 0x000e6400080011ff */
[----:B-1----:R-:W-:Y:S05]  /*27d0*/  @!P0 BRA `(.L_x_44) ;  /* 0x0000008c00308947 */ /* 0x002fea0003800000 */
.L_x_145:
[----:B------:R-:W-:Y:S01]  /*27e0*/  ULEA UR5, UR6, UR37, 0x3 ;  /* 0x0000002506057291 */ /* 0x000fe2000f8e18ff */
[----:B------:R-:W-:Y:S02]  /*27f0*/  PRMT R4, RZ, 0x654, R4 ;  /* 0x00000654ff047816 */ /* 0x000fe40000000004 */
[----:B-1----:R-:W-:Y:S01]  /*2800*/  SHF.L.U32 R5, R12, 0x1f, RZ ;  /* 0x0000001f0c057819 */ /* 0x002fe200000006ff */
[----:B------:R-:W-:Y:S01]  /*2810*/  UIADD3 UR4, UPT, UPT, UR5, 0xc0, URZ ;  /* 0x000000c005047890 */ /* 0x000fe2000fffe0ff */
[----:B------:R1:W-:Y:S05]  /*2820*/  SYNCS.ARRIVE.TRANS64.RED.A1T0 RZ, [R4+URZ], RZ ;  /* 0x000000ff04ff79a7 */ /* 0x0003ea00081004ff */
[----:B------:R-:W-:Y:S01]  /*2830*/  IMAD.U32 R7, RZ, RZ, UR4 ;  /* 0x00000004ff077e24 */ /* 0x000fe2000f8e00ff */
[----:B------:R-:W2:Y:S04]  /*2840*/  SYNCS.PHASECHK.TRANS64.TRYWAIT P0, [UR5+0xd0], R5 ;  /* 0x0000d005ff0075a7 */ /* 0x000ea80008001105 */
[----:B------:R-:W-:Y:S01]  /*2850*/  PRMT R6, R2, 0x654, R7 ;  /* 0x0000065402067816 */ /* 0x000fe20000000007 */
[----:B-1----:R-:W-:Y:S01]  /*2860*/  @!P2 IMAD.MOV.U32 R4, RZ, RZ, 0x10 ;  /* 0x00000010ff04a424 */ /* 0x002fe200078e00ff */
[----:B--2---:R-:W-:Y:S06]  /*2870*/  @!P0 BRA `(.L_x_45) ;  /* 0x0000008c001c8947 */ /* 0x004fec0003800000 */
.L_x_147:
[----:B------:R-:W-:Y:S01]  /*2880*/  ULEA UR4, UR6, UR37, 0x4 ;  /* 0x0000002506047291 */ /* 0x000fe2000f8e20ff */
[----:B------:R-:W-:Y:S01]  /*2890*/  SEL R3, R6, R3, !P2 ;  /* 0x0000000306037207 */ /* 0x000fe20005000000 */
[----:B------:R-:W-:Y:S01]  /*28a0*/  UIADD3 UR5, UPT, UPT, UR5, 0xc0, URZ ;  /* 0x000000c005057890 */ /* 0x000fe2000fffe0ff */
[----:B-1----:R-:W-:Y:S01]  /*28b0*/  LEA R0, R11, UR37, 0x3 ;  /* 0x000000250b007c11 */ /* 0x002fe2000f8e18ff */
[----:B------:R-:W-:Y:S01]  /*28c0*/  UIADD3 UR4, UPT, UPT, UR4, 0x130, URZ ;  /* 0x0000013004047890 */ /* 0x000fe2000fffe0ff */
[----:B------:R-:W-:Y:S01]  /*28d0*/  SHF.L.U32 R5, R10, 0x1f, RZ ;  /* 0x0000001f0a057819 */ /* 0x000fe200000006ff */
[----:B------:R1:W-:Y:S01]  /*28e0*/  @!P2 SYNCS.ARRIVE.TRANS64.RED RZ, [R3+URZ], R4 ;  /* 0x0000000403ffa9a7 */ /* 0x0003e200080004ff */
[----:B------:R-:W-:Y:S01]  /*28f0*/  UIADD3 UR6, UPT, UPT, UR6, 0x1, URZ ;  /* 0x0000000106067890 */ /* 0x000fe2000fffe0ff */
[----:B------:R-:W-:-:S03]  /*2900*/  VIADD R8, R8, 0x1 ;  /* 0x0000000108087836 */ /* 0x000fc60000000000 */
[----:B------:R-:W-:Y:S02]  /*2910*/  UISETP.NE.AND UP0, UPT, UR6, 0x2, UPT ;  /* 0x000000020600788c */ /* 0x000fe4000bf05270 */
[----:B------:R-:W-:Y:S06]  /*2920*/  UGETNEXTWORKID.BROADCAST [UR4], [UR5] ;  /* 0x00000000040073ca */ /* 0x000fec0008000100 */
[----:B------:R-:W-:Y:S01]  /*2930*/  USEL UR4, URZ, 0x1, UP0 ;  /* 0x00000001ff047887 */ /* 0x000fe20008000000 */
[----:B------:R-:W-:Y:S01]  /*2940*/  ISETP.NE.AND P0, PT, R8, 0x2, PT ;  /* 0x000000020800780c */ /* 0x000fe20003f05270 */
[----:B------:R-:W-:Y:S01]  /*2950*/  USEL UR6, UR6, URZ, UP0 ;  /* 0x000000ff06067287 */ /* 0x000fe20008000000 */
[----:B------:R-:W2:Y:S03]  /*2960*/  SYNCS.PHASECHK.TRANS64.TRYWAIT P1, [R0+URZ+0xc0], R5 ;  /* 0x0000c005000075a7 */ /* 0x000ea600080211ff */
[----:B------:R-:W-:Y:S01]  /*2970*/  LOP3.LUT R12, R12, UR4, RZ, 0x3c, !PT ;  /* 0x000000040c0c7c12 */ /* 0x000fe2000f8e3cff */
[----:B-12---:R-:W-:Y:S07]  /*2980*/  @!P1 BRA `(.L_x_46) ;  /* 0x0000008800f09947 */ /* 0x006fee0003800000 */
.L_x_148:
[C---:B------:R-:W-:Y:S01]  /*2990*/  LEA R4, R11.reuse, UR37, 0x4 ;  /* 0x000000250b047c11 */ /* 0x040fe2000f8e20ff */
[----:B-1----:R-:W-:Y:S01]  /*29a0*/  VIADD R0, R0, 0xd0 ;  /* 0x000000d000007836 */ /* 0x002fe20000000000 */
[----:B------:R-:W-:Y:S01]  /*29b0*/  SEL R8, R8, RZ, P0 ;  /* 0x000000ff08087207 */ /* 0x000fe20000000000 */
[----:B------:R-:W-:-:S03]  /*29c0*/  VIADD R11, R11, 0x1 ;  /* 0x000000010b0b7836 */ /* 0x000fc60000000000 */
[----:B------:R-:W1:Y:S01]  /*29d0*/  LDS.128 R4, [R4+0x130] ;  /* 0x0001300004047984 */ /* 0x000e620000000c00 */
[----:B------:R-:W-:Y:S02]  /*29e0*/  PRMT R0, RZ, 0x654, R0 ;  /* 0x00000654ff007816 */ /* 0x000fe40000000000 */
[C---:B------:R-:W-:Y:S01]  /*29f0*/  ISETP.NE.AND P1, PT, R11.reuse, 0x2, PT ;  /* 0x000000020b00780c */ /* 0x040fe20003f25270 */
[----:B------:R-:W-:Y:S01]  /*2a00*/  @!PT LDS RZ, [RZ] ;  /* 0x00000000fffff984 */ /* 0x000fe20000000800 */
[----:B------:R-:W-:Y:S01]  /*2a10*/  @!PT LDS RZ, [RZ] ;  /* 0x00000000fffff984 */ /* 0x000fe20000000800 */
[----:B------:R-:W-:Y:S01]  /*2a20*/  @!PT LDS RZ, [RZ] ;  /* 0x00000000fffff984 */ /* 0x000fe20000000800 */
[----:B------:R-:W-:Y:S01]  /*2a30*/  @!PT LDS RZ, [RZ] ;  /* 0x00000000fffff984 */ /* 0x000fe20000000800 */
[----:B------:R2:W-:Y:S06]  /*2a40*/  MEMBAR.ALL.CTA ;  /* 0x0000000000007992 */ /* 0x0005ec0000008000 */
[----:B--2---:R-:W2:Y:S01]  /*2a50*/  FENCE.VIEW.ASYNC.S ;  /* 0x00000000000073c6 */ /* 0x004ea20000000000 */
[----:B------:R-:W-:Y:S01]  /*2a60*/  SEL R11, R11, RZ, P1 ;  /* 0x000000ff0b0b7207 */ /* 0x000fe20000800000 */
[----:B--2---:R2:W-:Y:S01]  /*2a70*/  SYNCS.ARRIVE.TRANS64.RED.A1T0 RZ, [R0+URZ], RZ ;  /* 0x000000ff00ff79a7 */ /* 0x0045e200081004ff */
[----:B-1----:R-:W-:-:S02]  /*2a80*/  LOP3.LUT P3, RZ, R6, 0x1, RZ, 0xc0, !PT ;  /* 0x0000000106ff7812 */ /* 0x002fc4000786c0ff */
[----:B------:R-:W-:-:S04]  /*2a90*/  SEL R5, RZ, 0x1, P1 ;  /* 0x00000001ff057807 */ /* 0x000fc80000800000 */
[----:B------:R-:W-:Y:S02]  /*2aa0*/  LOP3.LUT R10, R10, R5, RZ, 0x3c, !PT ;  /* 0x000000050a0a7212 */ /* 0x000fe400078e3cff */
[----:B--2---:R-:W-:-:S04]  /*2ab0*/  SEL R0, RZ, 0x1, P0 ;  /* 0x00000001ff007807 */ /* 0x004fc80000000000 */
[----:B------:R-:W-:Y:S01]  /*2ac0*/  LOP3.LUT R9, R9, R0, RZ, 0x3c, !PT ;  /* 0x0000000009097212 */ /* 0x000fe200078e3cff */
[----:B------:R-:W-:Y:S06]  /*2ad0*/  @P3 BRA `(.L_x_47) ;  /* 0xfffffffc002c3947 */ /* 0x000fec000383ffff */
[----:B------:R-:W-:Y:S01]  /*2ae0*/  ULEA UR5, UR6, UR37, 0x3 ;  /* 0x0000002506057291 */ /* 0x000fe2000f8e18ff */
[----:B------:R-:W-:-:S08]  /*2af0*/  SHF.L.U32 R3, R12, 0x1f, RZ ;  /* 0x0000001f0c037819 */ /* 0x000fd000000006ff */
[----:B------:R-:W1:Y:S02]  /*2b00*/  SYNCS.PHASECHK.TRANS64 P0, [UR5+0xd0], R3 ;  /* 0x0000d003ff0075a7 */ /* 0x000e640008001005 */
[----:B-1----:R-:W-:Y:S05]  /*2b10*/  @P0 BRA `(.L_x_48) ;  /* 0x0000000000080947 */ /* 0x002fea0003800000 */
[----:B------:R-:W1:Y:S02]  /*2b20*/  SYNCS.PHASECHK.TRANS64.TRYWAIT P0, [UR5+0xd0], R3 ;  /* 0x0000d003ff0075a7 */ /* 0x000e640008001105 */
[----:B-1----:R-:W-:Y:S05]  /*2b30*/  @!P0 BRA `(.L_x_49) ;  /* 0x0000008800988947 */ /* 0x002fea0003800000 */
.L_x_48:
[----:B------:R-:W-:-:S04]  /*2b40*/  UIADD3 UR4, UPT, UPT, UR6, 0x1, URZ ;  /* 0x0000000106047890 */ /* 0x000fc8000fffe0ff */
[----:B------:R-:W-:-:S04]  /*2b50*/  UISETP.NE.AND UP0, UPT, UR4, 0x2, UPT ;  /* 0x000000020400788c */ /* 0x000fc8000bf05270 */
[----:B------:R-:W-:Y:S02]  /*2b60*/  USEL UR7, URZ, 0x1, UP0 ;  /* 0x00000001ff077887 */ /* 0x000fe40008000000 */
[----:B------:R-:W-:-:S04]  /*2b70*/  USEL UR4, UR4, URZ, UP0 ;  /* 0x000000ff04047287 */ /* 0x000fc80008000000 */
[----:B------:R-:W-:Y:S01]  /*2b80*/  ULEA UR4, UR4, UR37, 0x3 ;  /* 0x0000002504047291 */ /* 0x000fe2000f8e18ff */
[----:B-1----:R-:W-:-:S04]  /*2b90*/  LOP3.LUT R3, R12, UR7, RZ, 0x3c, !PT ;  /* 0x000000070c037c12 */ /* 0x002fc8000f8e3cff */
[----:B------:R-:W-:-:S04]  /*2ba0*/  SHF.L.U32 R0, R3, 0x1f, RZ ;  /* 0x0000001f03007819 */ /* 0x000fc800000006ff */
[----:B------:R-:W1:Y:S02]  /*2bb0*/  SYNCS.PHASECHK.TRANS64 P0, [UR4+0xd0], R0 ;  /* 0x0000d000ff0075a7 */ /* 0x000e640008001004 */
[----:B-1----:R-:W-:Y:S05]  /*2bc0*/  @P0 EXIT ;  /* 0x000000000000094d */ /* 0x002fea0003800000 */
[----:B------:R-:W-:Y:S02]  /*2bd0*/  SHF.L.U32 R3, R3, 0x1f, RZ ;  /* 0x0000001f03037819 */ /* 0x000fe400000006ff */
[----:B------:R-:W-:-:S07]  /*2be0*/  MOV R0, UR4 ;  /* 0x0000000400007c02 */ /* 0x000fce0008000f00 */
.L_x_50:
[----:B-1----:R1:W2:Y:S02]  /*2bf0*/  SYNCS.PHASECHK.TRANS64.TRYWAIT P0, [R0+URZ+0xd0], R3 ;  /* 0x0000d003000075a7 */ /* 0x0022a400080011ff */
[----:B--2---:R-:W-:Y:S05]  /*2c00*/  @!P0 NANOSLEEP.SYNCS 0x989680 ;  /* 0x009896800000895d */ /* 0x004fea0003900000 */
[----:B------:R-:W2:Y:S02]  /*2c10*/  @!P0 SYNCS.PHASECHK.TRANS64 P0, [R0+URZ+0xd0], R3 ;  /* 0x0000d003000085a7 */ /* 0x000ea400080010ff */
[----:B--2---:R-:W-:Y:S05]  /*2c20*/  @P0 EXIT ;  /* 0x000000000000094d */ /* 0x004fea0003800000 */
[----:B------:R-:W-:Y:S05]  /*2c30*/  BRA `(.L_x_50) ;  /* 0xfffffffc00ec7947 */ /* 0x000fea000383ffff */
.L_x_43:
[----:B------:R-:W-:-:S09]  /*2c40*/  UISETP.NE.AND UP1, UPT, UR8, URZ, UPT ;  /* 0x000000ff0800728c */ /* 0x000fd2000bf25270 */
[----:B------:R-:W-:Y:S05]  /*2c50*/  BRA.U UP1, `(.L_x_51) ;  /* 0x0000000d01347547 */ /* 0x000fea000b800000 */
[----:B------:R-:W-:Y:S01]  /*2c60*/  UMOV UR4, 0x40 ;  /* 0x0000004000047882 */ /* 0x000fe20000000000 */
[----:B------:R-:W-:Y:S01]  /*2c70*/  NOP ;  /* 0x0000000000007918 */ /* 0x000fe20000000000 */
[----:B------:R-:W-:Y:S01]  /*2c80*/  ULEA UR4, UR37, UR4, 0x18 ;  /* 0x0000000425047291 */ /* 0x000fe2000f8ec0ff */
[----:B------:R-:W-:Y:S02]  /*2c90*/  UMOV UR5, 0x400 ;  /* 0x0000040000057882 */ /* 0x000fe40000000000 */
[----:B------:R-:W-:-:S06]  /*2ca0*/  ULEA UR37, UR37, UR5, 0x18 ;  /* 0x0000000525257291 */ /* 0x000fcc000f8ec0ff */
[----:B------:R-:W1:Y:S02]  /*2cb0*/  LDS.U8 R0, [UR4+0x1c] ;  /* 0x00001c04ff007984 */ /* 0x000e640008000000 */
[----:B-1----:R-:W-:-:S13]  /*2cc0*/  ISETP.NE.AND P0, PT, R0, RZ, PT ;  /* 0x000000ff0000720c */ /* 0x002fda0003f05270 */
[----:B------:R-:W-:Y:S05]  /*2cd0*/  @P0 BRA `(.L_x_52) ;  /* 0x0000000000580947 */ /* 0x000fea0003800000 */
[----:B------:R-:W-:-:S13]  /*2ce0*/  ELECT P0, URZ, PT ;  /* 0x0000000000ff782f */ /* 0x000fda0003800000 */
[----:B------:R-:W-:Y:S05]  /*2cf0*/  @!P0 BRA `(.L_x_53) ;  /* 0x0000000000608947 */ /* 0x000fea0003800000 */
[----:B------:R-:W-:Y:S01]  /*2d00*/  UMOV UR5, 0x10 ;  /* 0x0000001000057882 */ /* 0x000fe20000000000 */
[----:B------:R-:W-:Y:S01]  /*2d10*/  HFMA2 R0, -RZ, RZ, 0, 5.9604644775390625e-08 ;  /* 0x00000001ff007431 */ /* 0x000fe200000001ff */
[----:B------:R-:W-:-:S03]  /*2d20*/  MOV R2, 0xffff ;  /* 0x0000ffff00027802 */ /* 0x000fc60000000f00 */
[----:B------:R-:W-:Y:S04]  /*2d30*/  DEPBAR.LE SB1, 0x36 ;  /* 0x00009d800000791a */ /* 0x000fe80000000000 */
[----:B------:R-:W1:Y:S02]  /*2d40*/  UTCATOMSWS.FIND_AND_SET.ALIGN UP0, UR5, UR5 ;  /* 0x00000005000575e3 */ /* 0x000e640008000800 */
[----:B-1----:R-:W-:Y:S01]  /*2d50*/  MOV R3, UR5 ;  /* 0x0000000500037c02 */ /* 0x002fe20008000f00 */
[----:B------:R-:W-:Y:S06]  /*2d60*/  BRA.U UP0, `(.L_x_54) ;  /* 0x0000000100187547 */ /* 0x000fec000b800000 */
.L_x_55:
[----:B------:R-:W-:Y:S05]  /*2d70*/  NANOSLEEP 0x64 ;  /* 0x000000640000795d */ /* 0x000fea0003800000 */
[----:B------:R-:W-:-:S05]  /*2d80*/  UMOV UR5, 0x10 ;  /* 0x0000001000057882 */ /* 0x000fca0000000000 */
[----:B------:R-:W-:Y:S04]  /*2d90*/  DEPBAR.LE SB1, 0x36 ;  /* 0x00009d800000791a */ /* 0x000fe80000000000 */
[----:B------:R-:W1:Y:S02]  /*2da0*/  UTCATOMSWS.FIND_AND_SET.ALIGN UP0, UR5, UR5 ;  /* 0x00000005000575e3 */ /* 0x000e640008000800 */
[----:B-1----:R-:W-:Y:S01]  /*2db0*/  MOV R3, UR5 ;  /* 0x0000000500037c02 */ /* 0x002fe20008000f00 */
[----:B------:R-:W-:Y:S05]  /*2dc0*/  BRA.U !UP0, `(.L_x_55) ;  /* 0xfffffffd08e87547 */ /* 0x000fea000b83ffff */
.L_x_54:
[-C--:B------:R-:W-:Y:S02]  /*2dd0*/  SHF.L.U32 R2, R2, R3.reuse, RZ ;  /* 0x0000000302027219 */ /* 0x080fe400000006ff */
[----:B------:R-:W-:Y:S01]  /*2de0*/  SHF.L.U32 R0, R0, R3, RZ ;  /* 0x0000000300007219 */ /* 0x000fe200000006ff */
[----:B------:R-:W-:Y:S02]  /*2df0*/  IMAD.SHL.U32 R3, R3, 0x20, RZ ;  /* 0x0000002003037824 */ /* 0x000fe400078e00ff */
[----:B------:R1:W-:Y:S04]  /*2e00*/  ATOMS.OR RZ, [UR4+0x14], R2 ;  /* 0x00001402ffff798c */ /* 0x0003e8000b000004 */
[----:B------:R1:W-:Y:S04]  /*2e10*/  ATOMS.OR RZ, [UR4+0x18], R0 ;  /* 0x00001800ffff798c */ /* 0x0003e8000b000004 */
[----:B------:R1:W-:Y:S01]  /*2e20*/  STS [UR37+0x150], R3 ;  /* 0x00015003ff007988 */ /* 0x0003e20008000825 */
[----:B------:R-:W-:Y:S05]  /*2e30*/  BRA `(.L_x_53) ;  /* 0x0000000000107947 */ /* 0x000fea0003800000 */
.L_x_52:
[----:B------:R-:W-:Y:S02]  /*2e40*/  MOV R0, 0xffffffff ;  /* 0xffffffff00007802 */ /* 0x000fe40000000f00 */
[----:B------:R-:W-:-:S03]  /*2e50*/  MOV R2, 0x2e80 ;  /* 0x00002e8000027802 */ /* 0x000fc60000000f00 */
[----:B------:R1:W-:Y:S04]  /*2e60*/  STS [UR37+0x150], R0 ;  /* 0x00015000ff007988 */ /* 0x0003e80008000825 */
[----:B-1-3-5:R-:W-:Y:S05]  /*2e70*/  CALL.REL.NOINC `($__internal_1_$__cuda_sm10x_tcgen05_guardrail_trap_phase_invalid_during_alloc) ;  /* 0x0000008c00ac7944 */ /* 0x02afea0003c00000 */
.L_x_53:
[----:B------:R-:W-:Y:S05]  /*2e80*/  WARPSYNC.ALL ;  /* 0x0000000000007948 */ /* 0x000fea0003800000 */
[----:B------:R-:W2:Y:S01]  /*2e90*/  S2UR UR6, SR_CgaCtaId ;  /* 0x00000000000679c3 */ /* 0x000ea20000008800 */
[----:B------:R-:W-:Y:S01]  /*2ea0*/  UMOV UR4, 0x400 ;  /* 0x0000040000047882 */ /* 0x000fe20000000000 */
[----:B------:R-:W-:-:S06]  /*2eb0*/  NOP ;  /* 0x0000000000007918 */ /* 0x000fcc0000000000 */
[----:B------:R-:W-:Y:S06]  /*2ec0*/  BAR.ARV 0x6, 0xa0 ;  /* 0x0182800000007b1d */ /* 0x000fec0000002000 */
[----:B------:R-:W4:Y:S01]  /*2ed0*/  LDCU UR7, c[0x0][0x38c] ;  /* 0x00007180ff0777ac */ /* 0x000f220008000800 */
[----:B------:R-:W-:Y:S01]  /*2ee0*/  IMAD.MOV.U32 R11, RZ, RZ, 0x1 ;  /* 0x00000001ff0b7424 */ /* 0x000fe200078e00ff */
[----:B------:R-:W-:Y:S01]  /*2ef0*/  CS2R R8, SRZ ;  /* 0x0000000000087805 */ /* 0x000fe2000001ff00 */
[----:B------:R-:W-:Y:S01]  /*2f00*/  IMAD.MOV.U32 R10, RZ, RZ, RZ ;  /* 0x000000ffff0a7224 */ /* 0x000fe200078e00ff */
[----:B------:R-:W-:Y:S01]  /*2f10*/  UMOV UR18, URZ ;  /* 0x000000ff00127c82 */ /* 0x000fe20008000000 */
[----:B------:R-:W-:Y:S01]  /*2f20*/  UMOV UR17, URZ ;  /* 0x000000ff00117c82 */ /* 0x000fe20008000000 */
[----:B------:R-:W-:Y:S01]  /*2f30*/  UMOV UR22, 0x0 ;  /* 0x0000000000167882 */ /* 0x000fe20000000000 */
[----:B------:R-:W-:Y:S01]  /*2f40*/  UMOV UR23, 0x8400490 ;  /* 0x0840049000177882 */ /* 0x000fe20000000000 */
[----:B------:R-:W-:Y:S01]  /*2f50*/  UMOV UR20, 0x0 ;  /* 0x0000000000147882 */ /* 0x000fe20000000000 */
[----:B------:R-:W-:Y:S01]  /*2f60*/  UMOV UR21, 0x8400490 ;  /* 0x0840049000157882 */ /* 0x000fe20000000000 */
[----:B--2---:R-:W-:Y:S01]  /*2f70*/  ULEA UR6, UR6, UR4, 0x18 ;  /* 0x0000000406067291 */ /* 0x004fe2000f8ec0ff */
[----:B------:R-:W2:Y:S03]  /*2f80*/  LDCU UR4, c[0x0][0x38c] ;  /* 0x00007180ff0477ac */ /* 0x000ea60008000800 */
[----:B------:R-:W-:-:S02]  /*2f90*/  UIADD3 UR11, UPT, UPT, UR6, 0xc400, URZ ;  /* 0x0000c400060b7890 */ /* 0x000fc4000fffe0ff */
[----:B----4-:R-:W-:-:S03]  /*2fa0*/  UIADD3 UR7, UPT, UPT, UR7, 0x3f, URZ ;  /* 0x0000003f07077890 */ /* 0x010fc6000fffe0ff */
[----:B-1----:R-:W1:Y:S01]  /*2fb0*/  LDS R0, [UR6+0x150] ;  /* 0x00015006ff007984 */ /* 0x002e620008000800 */
[----:B------:R-:W-:Y:S02]  /*2fc0*/  UIADD3 UR12, UPT, UPT, UR6, 0x1a400, URZ ;  /* 0x0001a400060c7890 */ /* 0x000fe4000fffe0ff */
[----:B------:R-:W-:Y:S02]  /*2fd0*/  USHF.R.S32.HI UR5, URZ, 0x1f, UR7 ;  /* 0x0000001fff057899 */ /* 0x000fe40008011407 */
[----:B------:R-:W-:Y:S02]  /*2fe0*/  USHF.R.U32.HI UR11, URZ, 0x4, UR11 ;  /* 0x00000004ff0b7899 */ /* 0x000fe4000801160b */
[----:B------:R-:W-:Y:S02]  /*2ff0*/  ULEA.HI UR5, UR5, UR7, URZ, 0x6 ;  /* 0x0000000705057291 */ /* 0x000fe4000f8f30ff */
[----:B------:R-:W-:Y:S02]  /*3000*/  USHF.R.U32.HI UR12, URZ, 0x4, UR12 ;  /* 0x00000004ff0c7899 */ /* 0x000fe4000801160c */
[----:B------:R-:W-:-:S02]  /*3010*/  USHF.R.S32.HI UR5, URZ, 0x6, UR5 ;  /* 0x00000006ff057899 */ /* 0x000fc40008011405 */
[----:B------:R-:W-:Y:S02]  /*3020*/  ULOP3.LUT UR11, UR11, 0x3fff, URZ, 0xc0, !UPT ;  /* 0x00003fff0b0b7892 */ /* 0x000fe4000f8ec0ff */
[----:B------:R-:W-:Y:S02]  /*3030*/  UISETP.LT.AND UP0, UPT, UR5, 0x1, UPT ;  /* 0x000000010500788c */ /* 0x000fe4000bf01270 */
[----:B------:R-:W-:Y:S02]  /*3040*/  ULOP3.LUT UR12, UR12, 0x3fff, URZ, 0xc0, !UPT ;  /* 0x00003fff0c0c7892 */ /* 0x000fe4000f8ec0ff */
[----:B------:R-:W-:Y:S02]  /*3050*/  USEL UR10, UR5, 0x1, !UP0 ;  /* 0x00000001050a7887 */ /* 0x000fe4000c000000 */
[----:B------:R-:W-:Y:S02]  /*3060*/  ULOP3.LUT UR11, UR11, 0x10000, URZ, 0xfc, !UPT ;  /* 0x000100000b0b7892 */ /* 0x000fe4000f8efcff */
[----:B------:R-:W-:-:S02]  /*3070*/  ULOP3.LUT UR12, UR12, 0x10000, URZ, 0xfc, !UPT ;  /* 0x000100000c0c7892 */ /* 0x000fc4000f8efcff */
[----:B------:R-:W-:Y:S02]  /*3080*/  UIADD3 UR10, UPT, UPT, -UR10, URZ, URZ ;  /* 0x000000ff0a0a7290 */ /* 0x000fe4000fffe1ff */
[----:B--2---:R-:W-:Y:S01]  /*3090*/  UISETP.GE.AND UP3, UPT, UR4, 0x1, UPT ;  /* 0x000000010400788c */ /* 0x004fe2000bf66270 */
[----:B-1----:R-:W-:-:S15]  /*30a0*/  R2UR UR19, R0 ;  /* 0x00000000001372ca */ /* 0x002fde00000e0000 */
.L_x_62:
[----:B------:R-:W-:Y:S02]  /*30b0*/  LEA R0, R10, UR6, 0x3 ;  /* 0x000000060a007c11 */ /* 0x000fe4000f8e18ff */
[----:B------:R-:W-:Y:S02]  /*30c0*/  SHF.L.U32 R5, R9, 0x1f, RZ ;  /* 0x0000001f09057819 */ /* 0x000fe400000006ff */
[----:B------:R-:W-:Y:S01]  /*30d0*/  PLOP3.LUT P0, PT, PT, PT, UP3, 0x80, 0x8 ;  /* 0x000000000008781c */ /* 0x000fe20003f0f038 */
[----:B------:R-:W-:Y:S01]  /*30e0*/  VIADD R3, R0, 0xd0 ;  /* 0x000000d000037836 */ /* 0x000fe20000000000 */
[----:B-1----:R-:W1:Y:S02]  /*30f0*/  SYNCS.PHASECHK.TRANS64.TRYWAIT P1, [R0+URZ+0xc0], R5 ;  /* 0x0000c005000075a7 */ /* 0x002e6400080211ff */
[----:B-1--4-:R-:W-:Y:S09]  /*3100*/  @!P1 BRA `(.L_x_56) ;  /* 0x00000084003c9947 */ /* 0x012ff20003800000 */
.L_x_150:
[----:B------:R-:W-:Y:S01]  /*3110*/  LEA R4, R10, UR6, 0x4 ;  /* 0x000000060a047c11 */ /* 0x000fe2000f8e20ff */
[----:B------:R-:W-:Y:S01]  /*3120*/  @UP3 ULEA UR4, UR17, UR6, 0x3 ;  /* 0x0000000611043291 */ /* 0x000fe2000f8e18ff */
[----:B------:R-:W-:Y:S01]  /*3130*/  PLOP3.LUT P2, PT, PT, PT, PT, 0x80, 0x8 ;  /* 0x000000000008781c */ /* 0x000fe20003f4f070 */
[----:B------:R-:W-:Y:S01]  /*3140*/  ULEA UR8, UR18, UR6, 0x3 ;  /* 0x0000000612087291 */ /* 0x000fe2000f8e18ff */
[----:B------:R-:W-:Y:S01]  /*3150*/  PRMT R3, RZ, 0x654, R3 ;  /* 0x00000654ff037816 */ /* 0x000fe20000000003 */
[----:B------:R-:W-:Y:S01]  /*3160*/  ULEA UR9, UR18, UR19, 0x8 ;  /* 0x0000001312097291 */ /* 0x000fe2000f8e40ff */
[----:B-1----:R-:W1:Y:S01]  /*3170*/  LDS.128 R4, [R4+0x130] ;  /* 0x0001300004047984 */ /* 0x002e620000000c00 */
[----:B------:R-:W-:Y:S02]  /*3180*/  @P0 SHF.L.U32 R2, R8, 0x1f, RZ ;  /* 0x0000001f08020819 */ /* 0x000fe400000006ff */
[----:B------:R-:W-:Y:S01]  /*3190*/  SHF.L.U32 R0, R11, 0x1f, RZ ;  /* 0x0000001f0b007819 */ /* 0x000fe200000006ff */
[----:B------:R-:W-:Y:S01]  /*31a0*/  @!PT LDS RZ, [RZ] ;  /* 0x00000000fffff984 */ /* 0x000fe20000000800 */
[----:B------:R-:W-:Y:S01]  /*31b0*/  @!PT LDS RZ, [RZ] ;  /* 0x00000000fffff984 */ /* 0x000fe20000000800 */
[----:B------:R-:W-:Y:S01]  /*31c0*/  @!PT LDS RZ, [RZ] ;  /* 0x00000000fffff984 */ /* 0x000fe20000000800 */
[----:B------:R-:W-:Y:S01]  /*31d0*/  @!PT LDS RZ, [RZ] ;  /* 0x00000000fffff984 */ /* 0x000fe20000000800 */
[----:B------:R2:W-:Y:S06]  /*31e0*/  MEMBAR.ALL.CTA ;  /* 0x0000000000007992 */ /* 0x0005ec0000008000 */
[----:B--2---:R-:W2:Y:S02]  /*31f0*/  FENCE.VIEW.ASYNC.S ;  /* 0x00000000000073c6 */ /* 0x004ea40000000000 */
[----:B--2---:R2:W-:Y:S01]  /*3200*/  SYNCS.ARRIVE.TRANS64.RED.A1T0 RZ, [R3+URZ], RZ ;  /* 0x000000ff03ff79a7 */ /* 0x0045e200081004ff */
[----:B------:R2:W4:Y:S01]  /*3210*/  @P0 SYNCS.PHASECHK.TRANS64.TRYWAIT P2, [UR4], R2 ;  /* 0x00000002ff0005a7 */ /* 0x0005220008041104 */
[----:B-1----:R-:W-:Y:S01]  /*3220*/  LOP3.LUT P1, RZ, R6, 0x1, RZ, 0xc0, !PT ;  /* 0x0000000106ff7812 */ /* 0x002fe2000782c0ff */
[----:B------:R-:W1:Y:S02]  /*3230*/  SYNCS.PHASECHK.TRANS64.TRYWAIT P0, [UR8+0xf0], R0 ;  /* 0x0000f000ff0075a7 */ /* 0x000e640008001108 */
[----:B-12-4-:R-:W-:Y:S10]  /*3240*/  @!P0 BRA `(.L_x_57) ;  /* 0x0000008400008947 */ /* 0x016ff40003800000 */
.L_x_152:
[----:B------:R-:W-:Y:S01]  /*3250*/  IADD3 R10, PT, PT, R10, 0x1, RZ ;  /* 0x000000010a0a7810 */ /* 0x000fe20007ffe0ff */
[----:B------:R-:W-:Y:S06]  /*3260*/  BRA.U !UP3, `(.L_x_58) ;  /* 0x000000010b987547 */ /* 0x000fec000b800000 */
[----:B------:R-:W-:Y:S01]  /*3270*/  UPLOP3.LUT UP4, UPT, UPT, UPT, UPT, 0x40, 0x4 ;  /* 0x000000000004789c */ /* 0x000fe20003f8e870 */
[----:B------:R-:W-:Y:S01]  /*3280*/  UMOV UR16, UR10 ;  /* 0x0000000a00107c82 */ /* 0x000fe20008000000 */
[----:B------:R-:W-:Y:S01]  /*3290*/  UMOV UR15, UR5 ;  /* 0x00000005000f7c82 */ /* 0x000fe20008000000 */
[----:B------:R-:W-:-:S08]  /*32a0*/  UMOV UR14, UR17 ;  /* 0x00000011000e7c82 */ /* 0x000fd00008000000 */
.L_x_61:
[----:B------:R-:W-:Y:S02]  /*32b0*/  UIADD3 UR16, UPT, UPT, UR16, 0x1, URZ ;  /* 0x0000000110107890 */ /* 0x000fe4000fffe0ff */
[----:B--2---:R-:W-:Y:S02]  /*32c0*/  ULEA UR7, UR14, UR6, 0x3 ;  /* 0x000000060e077291 */ /* 0x004fe4000f8e18ff */
[----:B------:R-:W-:Y:S01]  /*32d0*/  UISETP.NE.AND UP0, UPT, UR16, URZ, UPT ;  /* 0x000000ff1000728c */ /* 0x000fe2000bf05270 */
[----:B----4-:R-:W-:Y:S10]  /*32e0*/  @P2 BRA `(.L_x_59) ;  /* 0x00000000000c2947 */ /* 0x010ff40003800000 */
[----:B-1----:R-:W-:Y:S04]  /*32f0*/  SHF.L.U32 R3, R8, 0x1f, RZ ;  /* 0x0000001f08037819 */ /* 0x002fe800000006ff */
[----:B------:R-:W1:Y:S02]  /*3300*/  SYNCS.PHASECHK.TRANS64.TRYWAIT P0, [UR7], R3 ;  /* 0x00000003ff0075a7 */ /* 0x000e640008001107 */
[----:B-1----:R-:W-:Y:S05]  /*3310*/  @!P0 BRA `(.L_x_60) ;  /* 0x0000008000e48947 */ /* 0x002fea0003800000 */
.L_x_59:
[----:B------:R-:W-:Y:S01]  /*3320*/  UISETP.NE.AND UP1, UPT, UR15, 0x1, UPT ;  /* 0x000000010f00788c */ /* 0x000fe2000bf25270 */
[----:B------:R-:W-:Y:S01]  /*3330*/  PLOP3.LUT P2, PT, PT, PT, PT, 0x80, 0x8 ;  /* 0x000000000008781c */ /* 0x000fe20003f4f070 */
[----:B------:R-:W-:Y:S02]  /*3340*/  UIADD3 UR17, UPT, UPT, UR14, 0x1, URZ ;  /* 0x000000010e117890 */ /* 0x000fe4000fffe0ff */
[----:B------:R-:W-:Y:S02]  /*3350*/  ULEA UR24, UR14, UR12, 0xa ;  /* 0x0000000c0e187291 */ /* 0x000fe4000f8e50ff */
[----:B------:R-:W-:Y:S01]  /*3360*/  UISETP.NE.AND UP2, UPT, UR17, 0x7, UPT ;  /* 0x000000071100788c */ /* 0x000fe2000bf45270 */
[----:B------:R-:W-:Y:S01]  /*3370*/  PLOP3.LUT P0, PT, PT, PT, UP1, 0x80, 0x8 ;  /* 0x000000000008781c */ /* 0x000fe20003f0f018 */
[----:B------:R-:W-:Y:S02]  /*3380*/  ULEA UR26, UR14, UR11, 0x9 ;  /* 0x0000000b0e1a7291 */ /* 0x000fe4000f8e48ff */
[----:B------:R-:W-:Y:S02]  /*3390*/  USEL UR13, URZ, 0x1, UP2 ;  /* 0x00000001ff0d7887 */ /* 0x000fe40009000000 */
[----:B------:R-:W-:Y:S02]  /*33a0*/  USEL UR17, UR17, URZ, UP2 ;  /* 0x000000ff11117287 */ /* 0x000fe40009000000 */
[----:B------:R-:W-:Y:S02]  /*33b0*/  UIADD3 UR30, UPT, UPT, UR24, 0x2, URZ ;  /* 0x00000002181e7890 */ /* 0x000fe4000fffe0ff */
[----:B------:R-:W-:Y:S01]  /*33c0*/  @UP1 ULEA UR4, UR17, UR6, 0x3 ;  /* 0x0000000611041291 */ /* 0x000fe2000f8e18ff */
[----:B------:R-:W-:Y:S01]  /*33d0*/  LOP3.LUT R8, R8, UR13, RZ, 0x3c, !PT ;  /* 0x0000000d08087c12 */ /* 0x000fe2000f8e3cff */
[----:B------:R-:W-:Y:S02]  /*33e0*/  UIADD3 UR28, UPT, UPT, UR26, 0x2, URZ ;  /* 0x000000021a1c7890 */ /* 0x000fe4000fffe0ff */
[----:B------:R-:W-:Y:S01]  /*33f0*/  UIADD3 UR7, UPT, UPT, UR7, 0x38, URZ ;  /* 0x0000003807077890 */ /* 0x000fe2000fffe0ff */
[----:B-1----:R-:W-:Y:S01]  /*3400*/  @P0 SHF.L.U32 R0, R8, 0x1f, RZ ;  /* 0x0000001f08000819 */ /* 0x002fe200000006ff */
[----:B------:R-:W-:Y:S01]  /*3410*/  UMOV UR25, 0x80004020 ;  /* 0x8000402000197882 */ /* 0x000fe20000000000 */
[----:B------:R-:W-:Y:S01]  /*3420*/  UMOV UR27, 0x80004020 ;  /* 0x80004020001b7882 */ /* 0x000fe20000000000 */
[----:B------:R-:W-:Y:S01]  /*3430*/  UMOV UR31, 0x80004020 ;  /* 0x80004020001f7882 */ /* 0x000fe20000000000 */
[----:B------:R2:W4:Y:S01]  /*3440*/  @P0 SYNCS.PHASECHK.TRANS64.TRYWAIT P2, [UR4], R0 ;  /* 0x00000000ff0005a7 */ /* 0x0005220008041104 */
[----:B------:R-:W-:Y:S01]  /*3450*/  UIADD3 UR15, UPT, UPT, UR15, -0x1, URZ ;  /* 0xffffffff0f0f7890 */ /* 0x000fe2000fffe0ff */
[----:B------:R2:W-:Y:S01]  /*3460*/  UTCQMMA gdesc[UR26], gdesc[UR24], tmem[UR9], tmem[UR22], idesc[UR23], UP4 ;  /* 0x00ff16181a0075ea */ /* 0x0005e2000a000309 */
[----:B------:R-:W-:Y:S01]  /*3470*/  UPLOP3.LUT UP4, UPT, UPT, UPT, UPT, 0x80, 0x8 ;  /* 0x000000000008789c */ /* 0x000fe20003f8f070 */
[----:B------:R-:W-:Y:S01]  /*3480*/  UMOV UR29, 0x80004020 ;  /* 0x80004020001d7882 */ /* 0x000fe20000000000 */
[----:B------:R-:W-:Y:S01]  /*3490*/  UMOV UR14, UR17 ;  /* 0x00000011000e7c82 */ /* 0x000fe20008000000 */
[----:B------:R2:W-:Y:S01]  /*34a0*/  UTCQMMA gdesc[UR28], gdesc[UR30], tmem[UR9], tmem[UR20], idesc[UR21], UPT ;  /* 0x00ff141e1c0075ea */ /* 0x0005e2000b800309 */
[----:B------:R2:W-:Y:S01]  /*34b0*/  UTCBAR [UR7], URZ ;  /* 0x000000ff070073e9 */ /* 0x0005e200080000ff */
[----:B------:R-:W-:Y:S06]  /*34c0*/  BRA.U UP0, `(.L_x_61) ;  /* 0xfffffffd00787547 */ /* 0x000fec000b83ffff */
.L_x_58:
[----:B------:R-:W-:Y:S01]  /*34d0*/  UIADD3 UR18, UPT, UPT, UR18, 0x1, URZ ;  /* 0x0000000112127890 */ /* 0x000fe2000fffe0ff */
[C---:B------:R-:W-:Y:S01]  /*34e0*/  ISETP.NE.AND P0, PT, R10.reuse, 0x2, PT ;  /* 0x000000020a00780c */ /* 0x040fe20003f05270 */
[----:B------:R-:W-:Y:S02]  /*34f0*/  UIADD3 UR8, UPT, UPT, UR8, 0xe0, URZ ;  /* 0x000000e008087890 */ /* 0x000fe4000fffe0ff */
[----:B------:R-:W-:Y:S01]  /*3500*/  UISETP.NE.AND UP0, UPT, UR18, 0x2, UPT ;  /* 0x000000021200788c */ /* 0x000fe2000bf05270 */
[----:B-12---:R-:W-:Y:S02]  /*3510*/  SEL R0, RZ, 0x1, P0 ;  /* 0x00000001ff007807 */ /* 0x006fe40000000000 */
[----:B------:R-:W-:Y:S01]  /*3520*/  SEL R10, R10, RZ, P0 ;  /* 0x000000ff0a0a7207 */ /* 0x000fe20000000000 */
[----:B------:R-:W-:Y:S01]  /*3530*/  USEL UR4, URZ, 0x1, UP0 ;  /* 0x00000001ff047887 */ /* 0x000fe20008000000 */
[----:B------:R-:W-:Y:S01]  /*3540*/  LOP3.LUT R9, R9, R0, RZ, 0x3c, !PT ;  /* 0x0000000009097212 */ /* 0x000fe200078e3cff */
[----:B------:R-:W-:Y:S01]  /*3550*/  USEL UR18, UR18, URZ, UP0 ;  /* 0x000000ff12127287 */ /* 0x000fe20008000000 */
[----:B------:R1:W-:Y:S03]  /*3560*/  UTCBAR [UR8], URZ ;  /* 0x000000ff080073e9 */ /* 0x0003e600080000ff */
[----:B------:R-:W-:Y:S01]  /*3570*/  LOP3.LUT R11, R11, UR4, RZ, 0x3c, !PT ;  /* 0x000000040b0b7c12 */ /* 0x000fe2000f8e3cff */
[----:B------:R-:W-:Y:S07]  /*3580*/  @P1 BRA `(.L_x_62) ;  /* 0xfffffff800c81947 */ /* 0x000fee000383ffff */
[----:B------:R-:W2:Y:S01]  /*3590*/  S2UR UR4, SR_CgaCtaId ;  /* 0x00000000000479c3 */ /* 0x000ea20000008800 */
[----:B------:R-:W-:Y:S01]  /*35a0*/  ELECT P0, URZ, PT ;  /* 0x0000000000ff782f */ /* 0x000fe20003800000 */
[----:B------:R-:W-:Y:S01]  /*35b0*/  IMAD.MOV.U32 R0, RZ, RZ, 0x1 ;  /* 0x00000001ff007424 */ /* 0x000fe200078e00ff */
[----:B------:R-:W-:Y:S01]  /*35c0*/  UIADD3 UR6, UPT, UPT, UR6, 0xf0, URZ ;  /* 0x000000f006067890 */ /* 0x000fe2000fffe0ff */
[----:B------:R-:W-:Y:S01]  /*35d0*/  SHF.L.U32 R3, R11, 0x1f, RZ ;  /* 0x0000001f0b037819 */ /* 0x000fe200000006ff */
[----:B------:R-:W-:-:S03]  /*35e0*/  UMOV UR5, 0x40 ;  /* 0x0000004000057882 */ /* 0x000fc60000000000 */
[----:B------:R-:W-:Y:S01]  /*35f0*/  UVIRTCOUNT.DEALLOC.SMPOOL 0x80 ;  /* 0x000000800000784c */ /* 0x000fe20000000000 */
[----:B--2---:R-:W-:Y:S02]  /*3600*/  ULEA UR4, UR4, UR5, 0x18 ;  /* 0x0000000504047291 */ /* 0x004fe4000f8ec0ff */
[----:B------:R-:W-:-:S07]  /*3610*/  ULEA UR5, UR18, UR6, 0x3 ;  /* 0x0000000612057291 */ /* 0x000fce000f8e18ff */
[----:B------:R2:W-:Y:S02]  /*3620*/  @P0 STS.U8 [UR4+0x1c], R0 ;  /* 0x00001c00ff000988 */ /* 0x0005e40008000004 */
[----:B------:R-:W3:Y:S02]  /*3630*/  SYNCS.PHASECHK.TRANS64.TRYWAIT P0, [UR5], R3 ;  /* 0x00000003ff0075a7 */ /* 0x000ee40008001105 */
[----:B--23--:R-:W-:Y:S05]  /*3640*/  @!P0 BRA `(.L_x_63) ;  /* 0x0000008000308947 */ /* 0x00cfea0003800000 */
.L_x_155:
[----:B------:R-:W-:-:S04]  /*3650*/  UIADD3 UR7, UPT, UPT, UR18, 0x1, URZ ;  /* 0x0000000112077890 */ /* 0x000fc8000fffe0ff */
[----:B------:R-:W-:-:S04]  /*3660*/  UISETP.NE.AND UP0, UPT, UR7, 0x2, UPT ;  /* 0x000000020700788c */ /* 0x000fc8000bf05270 */
[----:B------:R-:W-:Y:S02]  /*3670*/  USEL UR5, URZ, 0x1, UP0 ;  /* 0x00000001ff057887 */ /* 0x000fe40008000000 */
[----:B------:R-:W-:-:S04]  /*3680*/  USEL UR7, UR7, URZ, UP0 ;  /* 0x000000ff07077287 */ /* 0x000fc80008000000 */
[----:B------:R-:W-:Y:S01]  /*3690*/  ULEA UR7, UR7, UR6, 0x3 ;  /* 0x0000000607077291 */ /* 0x000fe2000f8e18ff */
[----:B--2---:R-:W-:-:S04]  /*36a0*/  LOP3.LUT R3, R11, UR5, RZ, 0x3c, !PT ;  /* 0x000000050b037c12 */ /* 0x004fc8000f8e3cff */
[----:B------:R-:W-:-:S04]  /*36b0*/  SHF.L.U32 R3, R3, 0x1f, RZ ;  /* 0x0000001f03037819 */ /* 0x000fc800000006ff */
[----:B------:R-:W2:Y:S02]  /*36c0*/  SYNCS.PHASECHK.TRANS64.TRYWAIT P0, [UR7], R3 ;  /* 0x00000003ff0075a7 */ /* 0x000ea40008001107 */
[----:B--2---:R-:W-:Y:S05]  /*36d0*/  @!P0 BRA `(.L_x_64) ;  /* 0x0000008000248947 */ /* 0x004fea0003800000 */
.L_x_157:
[----:B------:R-:W-:Y:S01]  /*36e0*/  NOP ;  /* 0x0000000000007918 */ /* 0x000fe20000000000 */
[----:B--2---:R-:W2:Y:S01]  /*36f0*/  LDS R0, [UR4+0x14] ;  /* 0x00001404ff007984 */ /* 0x004ea20008000800 */
[----:B------:R-:W-:Y:S01]  /*3700*/  ULOP3.LUT UR6, UR19, 0xffff, URZ, 0xc0, !UPT ;  /* 0x0000ffff13067892 */ /* 0x000fe2000f8ec0ff */
[----:B-1----:R-:W-:Y:S01]  /*3710*/  UMOV UR8, 0xffff ;  /* 0x0000ffff00087882 */ /* 0x002fe20000000000 */
[----:B------:R-:W-:Y:S02]  /*3720*/  UMOV UR5, 0x1 ;  /* 0x0000000100057882 */ /* 0x000fe40000000000 */
[----:B------:R-:W-:-:S04]  /*3730*/  USHF.R.U32.HI UR6, URZ, 0x5, UR6 ;  /* 0x00000005ff067899 */ /* 0x000fc80008011606 */
[----:B------:R-:W-:Y:S02]  /*3740*/  USHF.L.U32 UR8, UR8, UR6, URZ ;  /* 0x0000000608087299 */ /* 0x000fe400080006ff */
[----:B------:R-:W-:-:S04]  /*3750*/  USHF.L.U32 UR5, UR5, UR6, URZ ;  /* 0x0000000605057299 */ /* 0x000fc800080006ff */
[----:B--2---:R-:W-:-:S04]  /*3760*/  LOP3.LUT R0, R0, UR8, RZ, 0xc0, !PT ;  /* 0x0000000800007c12 */ /* 0x004fc8000f8ec0ff */
[----:B------:R-:W-:-:S13]  /*3770*/  ISETP.NE.AND P0, PT, R0, UR8, PT ;  /* 0x0000000800007c0c */ /* 0x000fda000bf05270 */
[----:B------:R-:W-:Y:S05]  /*3780*/  @P0 BRA `(.L_x_65) ;  /* 0x0000000000580947 */ /* 0x000fea0003800000 */
[----:B------:R-:W1:Y:S02]  /*3790*/  LDS R0, [UR4+0x18] ;  /* 0x00001804ff007984 */ /* 0x000e640008000800 */
[----:B-1----:R-:W-:-:S04]  /*37a0*/  LOP3.LUT R0, R0, UR5, RZ, 0xc0, !PT ;  /* 0x0000000500007c12 */ /* 0x002fc8000f8ec0ff */
[----:B------:R-:W-:-:S13]  /*37b0*/  ISETP.NE.AND P0, PT, R0, UR5, PT ;  /* 0x0000000500007c0c */ /* 0x000fda000bf05270 */
[----:B------:R-:W-:Y:S05]  /*37c0*/  @P0 BRA `(.L_x_66) ;  /* 0x00000000003c0947 */ /* 0x000fea0003800000 */
[----:B------:R-:W1:Y:S01]  /*37d0*/  S2R R2, SR_LANEID ;  /* 0x0000000000027919 */ /* 0x000e620000000000 */
[----:B------:R-:W-:Y:S01]  /*37e0*/  ULOP3.LUT UR8, URZ, UR8, URZ, 0x33, !UPT ;  /* 0x00000008ff087292 */ /* 0x000fe2000f8e33ff */
[----:B------:R-:W-:Y:S01]  /*37f0*/  LOP3.LUT R4, RZ, UR5, RZ, 0x33, !PT ;  /* 0x00000005ff047c12 */ /* 0x000fe2000f8e33ff */
[----:B------:R-:W-:Y:S02]  /*3800*/  VOTEU.ANY UR7, UPT, PT ;  /* 0x0000000000077886 */ /* 0x000fe400038e0100 */
[----:B------:R-:W-:Y:S01]  /*3810*/  UFLO.U32 UR7, UR7 ;  /* 0x00000007000772bd */ /* 0x000fe200080e0000 */
[----:B------:R-:W2:Y:S01]  /*3820*/  REDUX UR5, R4 ;  /* 0x00000000040573c4 */ /* 0x000ea20000000000 */
[----:B------:R-:W-:-:S06]  /*3830*/  IMAD.U32 R0, RZ, RZ, UR8 ;  /* 0x00000008ff007e24 */ /* 0x000fcc000f8e00ff */
[----:B------:R3:W-:Y:S01]  /*3840*/  UTCATOMSWS.AND URZ, UR8 ;  /* 0x0000000800ff79e3 */ /* 0x0007e20008000000 */
[----:B------:R-:W4:Y:S01]  /*3850*/  REDUX UR6, R0 ;  /* 0x00000000000673c4 */ /* 0x000f220000000000 */
[----:B-1----:R-:W-:Y:S01]  /*3860*/  ISETP.EQ.U32.AND P0, PT, R2, UR7, PT ;  /* 0x0000000702007c0c */ /* 0x002fe2000bf02070 */
[----:B--2---:R-:W-:Y:S01]  /*3870*/  IMAD.U32 R2, RZ, RZ, UR5 ;  /* 0x00000005ff027e24 */ /* 0x004fe2000f8e00ff */
[----:B----4-:R-:W-:-:S11]  /*3880*/  MOV R3, UR6 ;  /* 0x0000000600037c02 */ /* 0x010fd60008000f00 */
[----:B------:R3:W-:Y:S04]  /*3890*/  @P0 ATOMS.AND RZ, [UR4+0x14], R3 ;  /* 0x00001403ffff098c */ /* 0x0007e8000a800004 */
[----:B------:R3:W-:Y:S01]  /*38a0*/  @P0 ATOMS.AND RZ, [UR4+0x18], R2 ;  /* 0x00001802ffff098c */ /* 0x0007e2000a800004 */
[----:B------:R-:W-:Y:S05]  /*38b0*/  BRA `(.L_x_67) ;  /* 0x0000000000147947 */ /* 0x000fea0003800000 */
.L_x_66:
[----:B------:R-:W-:Y:S02]  /*38c0*/  MOV R2, 0x38e0 ;  /* 0x000038e000027802 */ /* 0x000fe40000000f00 */
[----:B----45:R-:W-:Y:S05]  /*38d0*/  CALL.REL.NOINC `($__internal_0_$__cuda_sm10x_tcgen05_guardrail_trap_col_being_dealloced_not_returned_by_alloc) ;  /* 0x0000008400087944 */ /* 0x030fea0003c00000 */
[----:B------:R-:W-:Y:S05]  /*38e0*/  BRA `(.L_x_67) ;  /* 0x0000000000087947 */ /* 0x000fea0003800000 */
.L_x_65:
[----:B------:R-:W-:Y:S02]  /*38f0*/  MOV R2, 0x3910 ;  /* 0x0000391000027802 */ /* 0x000fe40000000f00 */
[----:B----45:R-:W-:Y:S05]  /*3900*/  CALL.REL.NOINC `($__internal_2_$__cuda_sm10x_tcgen05_guardrail_trap_unallocated_columns_being_dealloced) ;  /* 0x0000008400147944 */ /* 0x030fea0003c00000 */
.L_x_67:
[----:B------:R-:W-:Y:S01]  /*3910*/  NOP ;  /* 0x0000000000007918 */ /* 0x000fe20000000000 */
[----:B---3--:R-:W-:Y:S05]  /*3920*/  EXIT ;  /* 0x000000000000794d */ /* 0x008fea0003800000 */
.L_x_51:
[----:B------:R-:W-:-:S09]  /*3930*/  UISETP.NE.OR UP2, UPT, UR8, 0x3, !UP2 ;  /* 0x000000030800788c */ /* 0x000fd2000d745670 */
[----:B------:R-:W-:Y:S05]  /*3940*/  BRA.U UP2, `(.L_x_68) ;  /* 0x0000001102147547 */ /* 0x000fea000b800000 */
[----:B------:R-:W1:Y:S01]  /*3950*/  LDC R0, c[0x0][0xb30] ;  /* 0x0002cc00ff007b82 */ /* 0x000e620000000800 */
[----:B------:R-:W2:Y:S01]  /*3960*/  LDCU.64 UR8, c[0x0][0x888] ;  /* 0x00011100ff0877ac */ /* 0x000ea20008000a00 */
[----:B------:R-:W-:Y:S02]  /*3970*/  HFMA2 R29, -RZ, RZ, 0, 0 ;  /* 0x00000000ff1d7431 */ /* 0x000fe400000001ff */
[----:B------:R-:W-:Y:S01]  /*3980*/  IMAD.MOV.U32 R31, RZ, RZ, 0x1 ;  /* 0x00000001ff1f7424 */ /* 0x000fe200078e00ff */
[----:B------:R-:W-:Y:S01]  /*3990*/  MOV R23, 0x2000 ;  /* 0x0000200000177802 */ /* 0x000fe20000000f00 */
[----:B------:R-:W4:Y:S01]  /*39a0*/  LDCU.64 UR4, c[0x0][0x890] ;  /* 0x00011200ff0477ac */ /* 0x000f220008000a00 */
[----:B------:R-:W-:Y:S01]  /*39b0*/  IMAD.MOV.U32 R30, RZ, RZ, RZ ;  /* 0x000000ffff1e7224 */ /* 0x000fe200078e00ff */
[----:B------:R-:W3:Y:S01]  /*39c0*/  LDC R19, c[0x0][0x370] ;  /* 0x0000dc00ff137b82 */ /* 0x000ee20000000800 */
[----:B------:R-:W-:Y:S01]  /*39d0*/  UMOV UR7, 0x400 ;  /* 0x0000040000077882 */ /* 0x000fe20000000000 */
[----:B------:R-:W-:-:S02]  /*39e0*/  UPLOP3.LUT UP1, UPT, UPT, UPT, UPT, 0x40, 0x4 ;  /* 0x000000000004789c */ /* 0x000fc40003f2e870 */
[----:B------:R-:W-:-:S04]  /*39f0*/  ULEA UR7, UR37, UR7, 0x18 ;  /* 0x0000000725077291 */ /* 0x000fc8000f8ec0ff */
[----:B------:R-:W3:Y:S01]  /*3a00*/  LDC R2, c[0x0][0xb0c] ;  /* 0x0002c300ff027b82 */ /* 0x000ee20000000800 */
[----:B------:R-:W-:Y:S02]  /*3a10*/  UIADD3 UR13, UPT, UPT, UR7, 0x88, URZ ;  /* 0x00000088070d7890 */ /* 0x000fe4000fffe0ff */
[----:B--2---:R-:W-:Y:S02]  /*3a20*/  UISETP.NE.U32.AND UP2, UPT, UR8, URZ, UPT ;  /* 0x000000ff0800728c */ /* 0x004fe4000bf45070 */
[----:B------:R-:W-:Y:S02]  /*3a30*/  UIADD3 UR33, UPT, UPT, UR7, 0x70, URZ ;  /* 0x0000007007217890 */ /* 0x000fe4000fffe0ff */
[----:B----4-:R-:W-:Y:S01]  /*3a40*/  UISETP.NE.U32.AND UP3, UPT, UR4, URZ, UPT ;  /* 0x000000ff0400728c */ /* 0x010fe2000bf65070 */
[----:B------:R-:W2:Y:S01]  /*3a50*/  LDC R18, c[0x0][0xb20] ;  /* 0x0002c800ff127b82 */ /* 0x000ea20000000800 */
[----:B-1----:R-:W-:Y:S01]  /*3a60*/  ISETP.NE.AND P1, PT, R0, 0x1, PT ;  /* 0x000000010000780c */ /* 0x002fe20003f25270 */
[----:B------:R-:W-:-:S02]  /*3a70*/  UISETP.NE.AND.EX UP2, UPT, UR9, URZ, UPT, UP2 ;  /* 0x000000ff0900728c */ /* 0x000fc4000bf45320 */
[----:B------:R-:W-:Y:S02]  /*3a80*/  UIADD3 UR25, UPT, UPT, UR7, 0x78, URZ ;  /* 0x0000007807197890 */ /* 0x000fe4000fffe0ff */
[----:B------:R-:W-:Y:S02]  /*3a90*/  UIADD3 UR17, UPT, UPT, UR7, 0x80, URZ ;  /* 0x0000008007117890 */ /* 0x000fe4000fffe0ff */
[----:B------:R-:W1:Y:S01]  /*3aa0*/  LDC.64 R32, c[0x0][0x348] ;  /* 0x0000d200ff207b82 */ /* 0x000e620000000a00 */
[----:B------:R-:W-:Y:S02]  /*3ab0*/  UPRMT UR13, UR37, 0x654, UR13 ;  /* 0x00000654250d7896 */ /* 0x000fe4000800000d */
[----:B------:R-:W-:-:S05]  /*3ac0*/  UISETP.NE.AND.EX UP3, UPT, UR5, URZ, UPT, UP3 ;  /* 0x000000ff0500728c */ /* 0x000fca000bf65330 */
[----:B------:R-:W4:Y:S08]  /*3ad0*/  LDC.64 R16, c[0x0][0xb10] ;  /* 0x0002c400ff107b82 */ /* 0x000f300000000a00 */
[----:B------:R-:W1:Y:S08]  /*3ae0*/  LDC.64 R6, c[0x0][0xb18] ;  /* 0x0002c600ff067b82 */ /* 0x000e700000000a00 */
[----:B------:R-:W1:Y:S08]  /*3af0*/  LDC.64 R4, c[0x0][0xb28] ;  /* 0x0002ca00ff047b82 */ /* 0x000e700000000a00 */
[----:B--23--:R-:W1:Y:S02]  /*3b00*/  LDC R22, c[0x0][0x374] ;  /* 0x0000dd00ff167b82 */ /* 0x00ce640000000800 */
.L_x_79:
[C---:B------:R-:W-:Y:S02]  /*3b10*/  LEA R0, R30.reuse, UR7, 0x3 ;  /* 0x000000071e007c11 */ /* 0x040fe4000f8e18ff */
[----:B------:R-:W-:Y:S02]  /*3b20*/  SHF.L.U32 R3, R29, 0x1f, RZ ;  /* 0x0000001f1d037819 */ /* 0x000fe400000006ff */
[----:B------:R-:W-:Y:S02]  /*3b30*/  LEA R24, R30, UR7, 0x4 ;  /* 0x000000071e187c11 */ /* 0x000fe4000f8e20ff */
[----:B--2---:R-:W2:Y:S02]  /*3b40*/  SYNCS.PHASECHK.TRANS64.TRYWAIT P0, [R0+URZ+0xc0], R3 ;  /* 0x0000c003000075a7 */ /* 0x004ea400080011ff */
[----:B--2---:R-:W-:Y:S05]  /*3b50*/  @!P0 BRA `(.L_x_69) ;  /* 0x0000007c001c8947 */ /* 0x004fea0003800000 */
.L_x_158:
[----:B------:R-:W-:Y:S01]  /*3b60*/  ISETP.GE.AND P0, PT, R72, 0x1, PT ;  /* 0x000000014800780c */ /* 0x000fe20003f06270 */
[----:B------:R-:W3:Y:S01]  /*3b70*/  LDS.128 R24, [R24+0x130] ;  /* 0x0001300018187984 */ /* 0x000ee20000000c00 */
[----:B--2---:R-:W-:Y:S01]  /*3b80*/  VIADD R0, R0, 0xd0 ;  /* 0x000000d000007836 */ /* 0x004fe20000000000 */
[----:B------:R-:W-:Y:S01]  /*3b90*/  @!PT LDS RZ, [RZ] ;  /* 0x00000000fffff984 */ /* 0x000fe20000000800 */
[----:B------:R-:W-:Y:S01]  /*3ba0*/  @!PT LDS RZ, [RZ] ;  /* 0x00000000fffff984 */ /* 0x000fe20000000800 */
[----:B------:R-:W-:Y:S01]  /*3bb0*/  @!PT LDS RZ, [RZ] ;  /* 0x00000000fffff984 */ /* 0x000fe20000000800 */
[----:B------:R-:W-:Y:S01]  /*3bc0*/  @!PT LDS RZ, [RZ] ;  /* 0x00000000fffff984 */ /* 0x000fe20000000800 */
[----:B------:R2:W-:Y:S06]  /*3bd0*/  MEMBAR.ALL.CTA ;  /* 0x0000000000007992 */ /* 0x0005ec0000008000 */
[----:B--2---:R-:W2:Y:S01]  /*3be0*/  FENCE.VIEW.ASYNC.S ;  /* 0x00000000000073c6 */ /* 0x004ea20000000000 */
[----:B------:R-:W-:Y:S04]  /*3bf0*/  PRMT R0, RZ, 0x654, R0 ;  /* 0x00000654ff007816 */ /* 0x000fe80000000000 */
[----:B--2---:R2:W-:Y:S01]  /*3c00*/  SYNCS.ARRIVE.TRANS64.RED.A1T0 RZ, [R0+URZ], RZ ;  /* 0x000000ff00ff79a7 */ /* 0x0045e200081004ff */
[----:B---3--:R-:W-:Y:S11]  /*3c10*/  LOP3.LUT P3, RZ, R26, 0x1, RZ, 0xc0, !PT ;  /* 0x000000011aff7812 */ /* 0x008ff6000786c0ff */
[----:B------:R-:W-:Y:S02]  /*3c20*/  @!UPT UIADD3 URZ, UPT, UPT, URZ, URZ, URZ ;  /* 0x000000fffffff290 */ /* 0x000fe4000fffe0ff */
[----:B------:R-:W-:Y:S02]  /*3c30*/  @P3 MOV R13, R24 ;  /* 0x00000018000d3202 */ /* 0x000fe40000000f00 */
[----:B------:R-:W-:Y:S01]  /*3c40*/  @P3 LOP3.LUT R8, R25, 0xffff, RZ, 0xc0, !PT ;  /* 0x0000ffff19083812 */ /* 0x000fe200078ec0ff */
[----:B--2---:R-:W-:Y:S06]  /*3c50*/  @!P0 BRA `(.L_x_70) ;  /* 0x0000000000a48947 */ /* 0x004fec0003800000 */
[----:B-1----:R-:W-:Y:S01]  /*3c60*/  IMAD.HI.U32 R35, R22, R7, RZ ;  /* 0x0000000716237227 */ /* 0x002fe200078e00ff */
[----:B------:R-:W-:Y:S02]  /*3c70*/  ISETP.NE.AND P0, PT, R6, 0x1, PT ;  /* 0x000000010600780c */ /* 0x000fe40003f05270 */
[----:B------:R-:W-:Y:S01]  /*3c80*/  ISETP.NE.AND P2, PT, R72, 0x1, PT ;  /* 0x000000014800780c */ /* 0x000fe20003f45270 */
[----:B----4-:R-:W-:Y:S01]  /*3c90*/  IMAD.HI.U32 R34, R19, R16, RZ ;  /* 0x0000001013227227 */ /* 0x010fe200078e00ff */
[----:B------:R-:W-:Y:S02]  /*3ca0*/  SHF.R.U32.HI R35, RZ, R18, R35 ;  /* 0x00000012ff237219 */ /* 0x000fe40000011623 */
[----:B------:R-:W-:Y:S01]  /*3cb0*/  ISETP.NE.AND P4, PT, R2, 0x1, PT ;  /* 0x000000010200780c */ /* 0x000fe20003f85270 */
[----:B------:R-:W-:Y:S01]  /*3cc0*/  IMAD.HI.U32 R36, R13, R16, RZ ;  /* 0x000000100d247227 */ /* 0x000fe200078e00ff */
[----:B------:R-:W-:Y:S02]  /*3cd0*/  SHF.R.U32.HI R34, RZ, R17, R34 ;  /* 0x00000011ff227219 */ /* 0x000fe40000011622 */
[----:B------:R-:W-:Y:S01]  /*3ce0*/  SEL R3, R22, R35, !P0 ;  /* 0x0000002316037207 */ /* 0x000fe20004000000 */
[C---:B------:R-:W-:Y:S01]  /*3cf0*/  IMAD.HI.U32 R35, R8.reuse, R7, RZ ;  /* 0x0000000708237227 */ /* 0x040fe200078e00ff */
[----:B------:R-:W-:Y:S02]  /*3d00*/  SEL R11, R19, R34, !P4 ;  /* 0x00000022130b7207 */ /* 0x000fe40006000000 */
[----:B------:R-:W-:Y:S01]  /*3d10*/  SHF.R.U32.HI R36, RZ, R17, R36 ;  /* 0x00000011ff247219 */ /* 0x000fe20000011624 */
[----:B------:R-:W-:Y:S01]  /*3d20*/  IMAD.HI.U32 R38, R3, R4, RZ ;  /* 0x0000000403267227 */ /* 0x000fe200078e00ff */
[----:B------:R-:W-:Y:S03]  /*3d30*/  SHF.R.U32.HI R35, RZ, R18, R35 ;  /* 0x00000012ff237219 */ /* 0x000fe60000011623 */
[----:B------:R-:W-:Y:S01]  /*3d40*/  IMAD.HI.U32 R34, R11, R4, RZ ;  /* 0x000000040b227227 */ /* 0x000fe200078e00ff */
[----:B------:R-:W-:Y:S02]  /*3d50*/  @P2 SHF.R.U32.HI R3, RZ, R5, R38 ;  /* 0x00000005ff032219 */ /* 0x000fe40000011626 */
[----:B------:R-:W-:Y:S02]  /*3d60*/  SEL R9, R8, R35, !P0 ;  /* 0x0000002308097207 */ /* 0x000fe40004000000 */
[----:B------:R-:W-:Y:S01]  /*3d70*/  @P2 SHF.R.U32.HI R11, RZ, R5, R34 ;  /* 0x00000005ff0b2219 */ /* 0x000fe20000011622 */
[C---:B------:R-:W-:Y:S01]  /*3d80*/  IMAD R10, R72.reuse, R3, RZ ;  /* 0x00000003480a7224 */ /* 0x040fe200078e02ff */
[----:B------:R-:W-:Y:S01]  /*3d90*/  SEL R3, R13, R36, !P4 ;  /* 0x000000240d037207 */ /* 0x000fe20006000000 */
[C---:B------:R-:W-:Y:S03]  /*3da0*/  IMAD.HI.U32 R14, R9.reuse, R4, RZ ;  /* 0x00000004090e7227 */ /* 0x040fe600078e00ff */
[----:B------:R-:W-:Y:S01]  /*3db0*/  ISETP.GE.AND P0, PT, R9, R10, PT ;  /* 0x0000000a0900720c */ /* 0x000fe20003f06270 */
[C---:B------:R-:W-:Y:S01]  /*3dc0*/  IMAD R12, R72.reuse, R11, RZ ;  /* 0x0000000b480c7224 */ /* 0x040fe200078e02ff */
[-C--:B------:R-:W-:Y:S04]  /*3dd0*/  SHF.R.U32.HI R14, RZ, R5.reuse, R14 ;  /* 0x00000005ff0e7219 */ /* 0x080fe8000001160e */
[----:B------:R-:W-:Y:S02]  /*3de0*/  ISETP.GE.OR P0, PT, R3, R12, P0 ;  /* 0x0000000c0300720c */ /* 0x000fe40000706670 */
[----:B------:R-:W-:Y:S05]  /*3df0*/  SEL R15, R9, R14, !P2 ;  /* 0x0000000e090f7207 */ /* 0x000fea0005000000 */
[----:B------:R-:W-:Y:S04]  /*3e00*/  IMAD.MOV R14, RZ, RZ, -R15 ;  /* 0x000000ffff0e7224 */ /* 0x000fe800078e0a0f */
[----:B------:R-:W-:Y:S02]  /*3e10*/  IMAD R14, R72, R14, R9 ;  /* 0x0000000e480e7224 */ /* 0x000fe400078e0209 */
[C---:B------:R-:W-:Y:S05]  /*3e20*/  @!P0 IMAD.HI.U32 R10, R3.reuse, R4, RZ ;  /* 0x00000004030a8227 */ /* 0x040fea00078e00ff */
[----:B------:R-:W-:Y:S04]  /*3e30*/  @!P0 SHF.R.U32.HI R10, RZ, R5, R10 ;  /* 0x00000005ff0a8219 */ /* 0x000fe8000001160a */
[----:B------:R-:W-:Y:S01]  /*3e40*/  @!P0 SEL R0, R3, R10, !P2 ;  /* 0x0000000a03008207 */ /* 0x000fe20005000000 */
[----:B------:R-:W-:Y:S03]  /*3e50*/  IMAD.MOV R10, RZ, RZ, -R3 ;  /* 0x000000ffff0a7224 */ /* 0x000fe600078e0a03 */
[----:B------:R-:W-:Y:S01]  /*3e60*/  @!P0 IADD3 R15, PT, PT, R15, -R0, RZ ;  /* 0x800000000f0f8210 */ /* 0x000fe20007ffe0ff */
[----:B------:R-:W-:Y:S01]  /*3e70*/  @!P0 IMAD R0, R11, R14, R0 ;  /* 0x0000000e0b008224 */ /* 0x000fe200078e0200 */
[----:B------:R-:W-:Y:S01]  /*3e80*/  IADD3 R11, PT, PT, -R9, RZ, RZ ;  /* 0x000000ff090b7210 */ /* 0x000fe20007ffe1ff */
[----:B------:R-:W-:Y:S02]  /*3e90*/  IMAD R13, R2, R10, R13 ;  /* 0x0000000a020d7224 */ /* 0x000fe400078e020d */
[----:B------:R-:W-:Y:S02]  /*3ea0*/  @!P0 IMAD R9, R15, R72, R3 ;  /* 0x000000480f098224 */ /* 0x000fe400078e0203 */
[----:B------:R-:W-:Y:S02]  /*3eb0*/  @!P0 IMAD.MOV.U32 R3, RZ, RZ, R0 ;  /* 0x000000ffff038224 */ /* 0x000fe400078e0000 */
[----:B------:R-:W-:Y:S02]  /*3ec0*/  IMAD R8, R6, R11, R8 ;  /* 0x0000000b06087224 */ /* 0x000fe400078e0208 */
[----:B------:R-:W-:Y:S02]  /*3ed0*/  IMAD R13, R3, R2, R13 ;  /* 0x00000002030d7224 */ /* 0x000fe400078e020d */
[----:B------:R-:W-:Y:S02]  /*3ee0*/  IMAD R8, R9, R6, R8 ;  /* 0x0000000609087224 */ /* 0x000fe400078e0208 */
.L_x_70:
[----:B------:R-:W-:Y:S05]  /*3ef0*/  BRA.U UP1, `(.L_x_71) ;  /* 0x0000000101107547 */ /* 0x000fea000b800000 */
[----:B------:R-:W-:Y:S04]  /*3f00*/  MOV R0, UR6 ;  /* 0x0000000600007c02 */ /* 0x000fe80008000f00 */
[----:B------:R-:W-:Y:S04]  /*3f10*/  SHF.L.U32 R3, R0, 0x1f, RZ ;  /* 0x0000001f00037819 */ /* 0x000fe800000006ff */
[----:B------:R-:W2:Y:S02]  /*3f20*/  SYNCS.PHASECHK.TRANS64.TRYWAIT P0, [UR7+0xb8], R3 ;  /* 0x0000b803ff0075a7 */ /* 0x000ea40008001107 */
[----:B--2---:R-:W-:Y:S05]  /*3f30*/  @!P0 BRA `(.L_x_72) ;  /* 0x0000007800388947 */ /* 0x004fea0003800000 */
.L_x_71:
[----:B------:R-:W-:Y:S02]  /*3f40*/  R2UR UR35, R21 ;  /* 0x00000000152372ca */ /* 0x000fe400000e0000 */
[----:B------:R-:W-:Y:S02]  /*3f50*/  R2UR UR34, R20 ;  /* 0x00000000142272ca */ /* 0x000fe400000e0000 */
[----:B------:R-:W-:Y:S02]  /*3f60*/  ISETP.NE.U32.AND P2, PT, RZ, UR4, PT ;  /* 0x00000004ff007c0c */ /* 0x000fe4000bf45070 */
[----:B------:R-:W-:Y:S02]  /*3f70*/  SHF.L.U32 R12, R31, 0x1f, RZ ;  /* 0x0000001f1f0c7819 */ /* 0x000fe400000006ff */
[----:B------:R-:W-:Y:S05]  /*3f80*/  ISETP.NE.AND.EX P2, PT, RZ, UR5, PT, P2 ;  /* 0x00000005ff007c0c */ /* 0x000fea000bf45320 */
[----:B------:R-:W-:Y:S02]  /*3f90*/  USHF.L.U32 UR35, UR35, 0x7, URZ ;  /* 0x0000000723237899 */ /* 0x000fe400080006ff */
[----:B------:R-:W-:Y:S01]  /*3fa0*/  USHF.L.U32 UR34, UR34, 0x8, URZ ;  /* 0x0000000822227899 */ /* 0x000fe200080006ff */
[----:B------:R-:W-:Y:S11]  /*3fb0*/  BRA.U !UP3, `(.L_x_73) ;  /* 0x000000010b347547 */ /* 0x000ff6000b800000 */
[----:B------:R-:W-:Y:S01]  /*3fc0*/  UPLOP3.LUT UP0, UPT, UPT, UPT, UP2, 0x80, 0x8 ;  /* 0x000000000008789c */ /* 0x000fe20003f0f020 */
[----:B--2---:R-:W-:Y:S02]  /*3fd0*/  HFMA2 R0, -RZ, RZ, 0, 5.9604644775390625e-08 ;  /* 0x00000001ff007431 */ /* 0x004fe400000001ff */
[----:B------:R-:W-:Y:S03]  /*3fe0*/  IMAD.MOV.U32 R171, RZ, RZ, 0x1 ;  /* 0x00000001ffab7424 */ /* 0x000fe600078e00ff */
[----:B------:R-:W-:Y:S05]  /*3ff0*/  PLOP3.LUT P0, PT, PT, PT, UP0, 0x80, 0x8 ;  /* 0x000000000008781c */ /* 0x000fea0003f0f008 */
[----:B------:R-:W2:Y:S01]  /*4000*/  @UP0 LDCU.64 UR10, c[0x0][0x888] ;  /* 0x00011100ff0a07ac */ /* 0x000ea20008000a00 */
[----:B------:R-:W-:Y:S07]  /*4010*/  @UP0 UIMAD UR8, UR36, UR4, URZ ;  /* 0x00000004240802a4 */ /* 0x000fee000f8e02ff */
[----:B------:R-:W-:Y:S01]  /*4020*/  @!P0 PRMT R171, R0, 0x7610, R171 ;  /* 0x0000761000ab8816 */ /* 0x000fe200000000ab */
[----:B--2---:R-:W-:Y:S03]  /*4030*/  @UP0 UIMAD.WIDE UR10, UR8, 0x4, UR10 ;  /* 0x00000004080a08a5 */ /* 0x004fe6000f8e020a */
[----:B------:R-:W2:Y:S03]  /*4040*/  @!UP0 LDCU UR8, c[0x0][0x880] ;  /* 0x00011000ff0887ac */ /* 0x000ea60008000800 */
[----:B------:R-:W-:Y:S01]  /*4050*/  IMAD.U32 R10, RZ, RZ, UR10 ;  /* 0x0000000aff0a7e24 */ /* 0x000fe2000f8e00ff */
[----:B------:R-:W-:Y:S05]  /*4060*/  MOV R11, UR11 ;  /* 0x0000000b000b7c02 */ /* 0x000fea0008000f00 */
[----:B-----5:R3:W5:Y:S02]  /*4070*/  @P0 LDG.E R81, desc[UR46][R10.64] ;  /* 0x0000002e0a510981 */ /* 0x020764000c1e1900 */
[----:B--23--:R-:W-:Y:S07]  /*4080*/  @!P0 IMAD.U32 R81, RZ, RZ, UR8 ;  /* 0x00000008ff518e24 */ /* 0x00cfee000f8e00ff */
.L_x_73:
[----:B-----5:R-:W-:Y:S01]  /*4090*/  @!P2 FSETP.EQ.AND P0, PT, R81, RZ, PT ;  /* 0x000000ff5100a20b */ /* 0x020fe20003f02000 */
[----:B------:R-:W-:Y:S01]  /*40a0*/  @!UPT UIADD3 URZ, UPT, UPT, URZ, URZ, URZ ;  /* 0x000000fffffff290 */ /* 0x000fe2000fffe0ff */
[----:B------:R-:W-:Y:S11]  /*40b0*/  @!P2 BRA `(.L_x_74) ;  /* 0x000000000014a947 */ /* 0x000ff60003800000 */
[----:B------:R-:W-:Y:S02]  /*40c0*/  LOP3.LUT P2, RZ, R171, 0xff, RZ, 0xc0, !PT ;  /* 0x000000ffabff7812 */ /* 0x000fe4000784c0ff */
[----:B------:R-:W-:Y:S04]  /*40d0*/  PLOP3.LUT P0, PT, PT, PT, UP0, 0x80, 0x8 ;  /* 0x000000000008781c */ /* 0x000fe80003f0f008 */
[----:B------:R-:W-:Y:S07]  /*40e0*/  PLOP3.LUT P0, PT, P0, PT, PT, 0x8, 0x80 ;  /* 0x000000000080781c */ /* 0x000fee000070e170 */
[----:B------:R-:W-:Y:S11]  /*40f0*/  @P2 FSETP.EQ.AND P0, PT, R81, RZ, PT ;  /* 0x000000ff5100220b */ /* 0x000ff60003f02000 */
[----:B------:R-:W-:Y:S02]  /*4100*/  @!UPT UIADD3 URZ, UPT, UPT, URZ, URZ, URZ ;  /* 0x000000fffffff290 */ /* 0x000fe4000fffe0ff */
.L_x_74:
[----:B------:R-:W3:Y:S01]  /*4110*/  SYNCS.PHASECHK.TRANS64.TRYWAIT P2, [UR7+0x90], R12 ;  /* 0x0000900cff0075a7 */ /* 0x000ee20008041107 */
[----:B------:R-:W-:Y:S04]  /*4120*/  ELECT P4, URZ, PT ;  /* 0x0000000000ff782f */ /* 0x000fe80003880000 */
[----:B------:R-:W-:Y:S11]  /*4130*/  PLOP3.LUT P4, PT, P0, P4, PT, 0xf2, 0x2f ;  /* 0x00000000002f781c */ /* 0x000ff60000789e72 */
[----:B------:R-:W-:Y:S02]  /*4140*/  @!UPT UIADD3 URZ, UPT, UPT, URZ, URZ, URZ ;  /* 0x000000fffffff290 */ /* 0x000fe4000fffe0ff */
[----:B-1----:R-:W-:Y:S05]  /*4150*/  @!P4 IADD3 R9, P0, PT, R32, 0x580, RZ ;  /* 0x000005802009c810 */ /* 0x002fea0007f1e0ff */
[----:B--2---:R-:W-:Y:S01]  /*4160*/  @!P4 IMAD.X R0, RZ, RZ, R33, P0 ;  /* 0x000000ffff00c224 */ /* 0x004fe200000e0621 */
[----:B---3--:R-:W-:Y:S07]  /*4170*/  @!P2 BRA `(.L_x_75) ;  /* 0x0000007400c0a947 */ /* 0x008fee0003800000 */
.L_x_161:
[----:B------:R-:W-:Y:S01]  /*4180*/  @!P4 R2UR UR8, R0 ;  /* 0x000000000008c2ca */ /* 0x000fe200000e0000 */
[----:B------:R-:W-:Y:S01]  /*4190*/  VOTEU.ALL UP1, P4 ;  /* 0x0000000000ff7886 */ /* 0x000fe20002020000 */
[----:B------:R-:W-:Y:S01]  /*41a0*/  @!P4 R2UR UR9, R9 ;  /* 0x000000000909c2ca */ /* 0x000fe200000e0000 */
[----:B------:R-:W-:Y:S01]  /*41b0*/  @!P4 IMAD.MOV.U32 R0, RZ, RZ, 0x2000 ;  /* 0x00002000ff00c424 */ /* 0x000fe200078e00ff */
[----:B------:R-:W-:Y:S01]  /*41c0*/  UMOV UR10, 0x0 ;  /* 0x00000000000a7882 */ /* 0x000fe20000000000 */
[----:B------:R-:W-:Y:S01]  /*41d0*/  UMOV UR11, 0x10000000 ;  /* 0x10000000000b7882 */ /* 0x000fe20000000000 */
[----:B------:R-:W-:Y:S01]  /*41e0*/  @!UP1 UIADD3 UR32, UPT, UPT, UR7, 0x200, URZ ;  /* 0x0000020007209890 */ /* 0x000fe2000fffe0ff */
[----:B------:R-:W-:Y:S01]  /*41f0*/  @!P4 IADD3 R9, P0, PT, R32, 0x580, RZ ;  /* 0x000005802009c810 */ /* 0x000fe20007f1e0ff */
[----:B------:R-:W-:Y:S05]  /*4200*/  VOTEU.ALL UP1, P4 ;  /* 0x0000000000ff7886 */ /* 0x000fea0002020000 */
[----:B------:R-:W-:Y:S01]  /*4210*/  IMAD.U32 R11, RZ, RZ, UR8 ;  /* 0x00000008ff0b7e24 */ /* 0x000fe2000f8e00ff */
[----:B------:R-:W-:Y:S01]  /*4220*/  UPRMT UR8, UR37, 0x654, UR33 ;  /* 0x0000065425087896 */ /* 0x000fe20008000021 */
[----:B------:R-:W-:Y:S03]  /*4230*/  IMAD.U32 R10, RZ, RZ, UR9 ;  /* 0x00000009ff0a7e24 */ /* 0x000fe6000f8e00ff */
[----:B------:R-:W-:Y:S02]  /*4240*/  @!P4 R2UR UR15, R11 ;  /* 0x000000000b0fc2ca */ /* 0x000fe400000e0000 */
[----:B------:R-:W-:Y:S11]  /*4250*/  @!P4 R2UR UR14, R10 ;  /* 0x000000000a0ec2ca */ /* 0x000ff600000e0000 */
[----:B------:R-:W-:Y:S02]  /*4260*/  @!UPT UIADD3 URZ, UPT, UPT, URZ, URZ, URZ ;  /* 0x000000fffffff290 */ /* 0x000fe4000fffe0ff */
[----:B------:R2:W-:Y:S01]  /*4270*/  @!UP1 UTMALDG.3D [UR32], [UR14], desc[UR10] ;  /* 0x00000a200e0095b4 */ /* 0x0005e20008011000 */
[----:B------:R3:W-:Y:S01]  /*4280*/  @!P4 SYNCS.ARRIVE.TRANS64.RED.A0TR RZ, [UR7+0x70], R0 ;  /* 0x00007000ffffc9a7 */ /* 0x0007e20008300407 */
[----:B------:R-:W-:Y:S01]  /*4290*/  SYNCS.ARRIVE.TRANS64.RED.A1T0 RZ, [UR8], RZ ;  /* 0x000000ffffff79a7 */ /* 0x000fe20008100408 */
[----:B---3--:R-:W-:Y:S01]  /*42a0*/  @!P4 IMAD.X R0, RZ, RZ, R33, P0 ;  /* 0x000000ffff00c224 */ /* 0x008fe200000e0621 */
[----:B------:R-:W3:Y:S02]  /*42b0*/  SYNCS.PHASECHK.TRANS64.TRYWAIT P2, [UR7+0x98], R12 ;  /* 0x0000980cff0075a7 */ /* 0x000ee40008041107 */
[----:B--23--:R-:W-:Y:S05]  /*42c0*/  @!P2 BRA `(.L_x_76) ;  /* 0x000000740084a947 */ /* 0x00cfea0003800000 */
.L_x_163:
        /* <DEDUP_REMOVED lines=8> */
[----:B------:R-:W-:Y:S01]  /*4350*/  @!UP1 UIADD3 UR24, UPT, UPT, UR7, 0x2200, URZ ;  /* 0x0000220007189890 */ /* 0x000fe2000fffe0ff */
[----:B------:R-:W-:Y:S01]  /*4360*/  VOTEU.ALL UP1, P4 ;  /* 0x0000000000ff7886 */ /* 0x000fe20002020000 */
[----:B------:R-:W-:Y:S01]  /*4370*/  UMOV UR27, UR35 ;  /* 0x00000023001b7c82 */ /* 0x000fe20008000000 */
[----:B------:R-:W-:Y:S02]  /*4380*/  UMOV UR28, UR36 ;  /* 0x00000024001c7c82 */ /* 0x000fe40008000000 */
[----:B------:R-:W-:Y:S01]  /*4390*/  IMAD.U32 R11, RZ, RZ, UR8 ;  /* 0x00000008ff0b7e24 */ /* 0x000fe2000f8e00ff */
[----:B------:R-:W-:Y:S01]  /*43a0*/  UPRMT UR8, UR37, 0x654, UR25 ;  /* 0x0000065425087896 */ /* 0x000fe20008000019 */
[----:B------:R-:W-:Y:S02]  /*43b0*/  IMAD.U32 R10, RZ, RZ, UR9 ;  /* 0x00000009ff0a7e24 */ /* 0x000fe4000f8e00ff */
[----:B------:R-:W-:Y:S01]  /*43c0*/  @!P4 IMAD.X R20, RZ, RZ, R33, P0 ;  /* 0x000000ffff14c224 */ /* 0x000fe200000e0621 */
[----:B------:R-:W-:Y:S02]  /*43d0*/  @!P4 R2UR UR15, R11 ;  /* 0x000000000b0fc2ca */ /* 0x000fe400000e0000 */
[----:B------:R-:W-:Y:S11]  /*43e0*/  @!P4 R2UR UR14, R10 ;  /* 0x000000000a0ec2ca */ /* 0x000ff600000e0000 */
[----:B------:R-:W-:Y:S02]  /*43f0*/  @!UPT UIADD3 URZ, UPT, UPT, URZ, URZ, URZ ;  /* 0x000000fffffff290 */ /* 0x000fe4000fffe0ff */
[----:B------:R2:W-:Y:S01]  /*4400*/  @!UP1 UTMALDG.3D [UR24], [UR14], desc[UR10] ;  /* 0x00000a180e0095b4 */ /* 0x0005e20008011000 */
[----:B------:R2:W-:Y:S01]  /*4410*/  @!P4 SYNCS.ARRIVE.TRANS64.RED.A0TR RZ, [UR7+0x78], R0 ;  /* 0x00007800ffffc9a7 */ /* 0x0005e20008300407 */
[----:B------:R-:W-:Y:S01]  /*4420*/  SYNCS.ARRIVE.TRANS64.RED.A1T0 RZ, [UR8], RZ ;  /* 0x000000ffffff79a7 */ /* 0x000fe20008100408 */
[----:B------:R-:W3:Y:S02]  /*4430*/  SYNCS.PHASECHK.TRANS64.TRYWAIT P2, [UR7+0xa0], R12 ;  /* 0x0000a00cff0075a7 */ /* 0x000ee40008041107 */
[----:B--23--:R-:W-:Y:S05]  /*4440*/  @!P2 BRA `(.L_x_77) ;  /* 0x00000074003ca947 */ /* 0x00cfea0003800000 */
.L_x_165:
[----:B------:R-:W2:Y:S01]  /*4450*/  LDC.64 R14, c[0x0][0xb10] ;  /* 0x0002c400ff0e7b82 */ /* 0x000ea20000000a00 */
[----:B------:R-:W-:Y:S01]  /*4460*/  @!P4 R2UR UR8, R20 ;  /* 0x000000001408c2ca */ /* 0x000fe200000e0000 */
[----:B------:R-:W-:Y:S01]  /*4470*/  VOTEU.ALL UP1, P4 ;  /* 0x0000000000ff7886 */ /* 0x000fe20002020000 */
[----:B------:R-:W-:Y:S01]  /*4480*/  @!P4 R2UR UR9, R21 ;  /* 0x000000001509c2ca */ /* 0x000fe200000e0000 */
[----:B------:R-:W-:Y:S01]  /*4490*/  UMOV UR10, 0x0 ;  /* 0x00000000000a7882 */ /* 0x000fe20000000000 */
[----:B------:R-:W-:Y:S03]  /*44a0*/  UMOV UR11, 0x10000000 ;  /* 0x10000000000b7882 */ /* 0x000fe60000000000 */
[----:B------:R-:W3:Y:S01]  /*44b0*/  LDC.64 R10, c[0x0][0xb18] ;  /* 0x0002c600ff0a7b82 */ /* 0x000ee20000000a00 */
[----:B------:R-:W-:Y:S01]  /*44c0*/  @!UP1 UIADD3 UR18, UPT, UPT, UR34, 0x80, URZ ;  /* 0x0000008022129890 */ /* 0x000fe2000fffe0ff */
[----:B------:R-:W-:Y:S01]  /*44d0*/  @P3 SHF.R.U32.HI R28, RZ, 0x10, R25 ;  /* 0x00000010ff1c3819 */ /* 0x000fe20000011619 */
[----:B------:R-:W-:Y:S01]  /*44e0*/  @!UP1 UIADD3 UR16, UPT, UPT, UR7, 0x4200, URZ ;  /* 0x0000420007109890 */ /* 0x000fe2000fffe0ff */
[----:B------:R-:W-:Y:S01]  /*44f0*/  VIADD R30, R30, 0x1 ;  /* 0x000000011e1e7836 */ /* 0x000fe20000000000 */
[----:B------:R-:W-:Y:S03]  /*4500*/  VOTEU.ALL UP1, P4 ;  /* 0x0000000000ff7886 */ /* 0x000fe60002020000 */
[----:B------:R-:W5:Y:S01]  /*4510*/  @!P1 LDC R0, c[0x0][0xb20] ;  /* 0x0002c800ff009b82 */ /* 0x000f620000000800 */
[----:B------:R-:W-:Y:S01]  /*4520*/  UMOV UR19, UR35 ;  /* 0x0000002300137c82 */ /* 0x000fe20008000000 */
[----:B------:R-:W-:Y:S01]  /*4530*/  IMAD.U32 R21, RZ, RZ, UR8 ;  /* 0x00000008ff157e24 */ /* 0x000fe2000f8e00ff */
[----:B------:R-:W-:Y:S05]  /*4540*/  UMOV UR20, UR36 ;  /* 0x0000002400147c82 */ /* 0x000fea0008000000 */
[----:B-1----:R-:W1:Y:S01]  /*4550*/  @!P1 LDC R3, c[0x0][0xb0c] ;  /* 0x0002c300ff039b82 */ /* 0x002e620000000800 */
[----:B------:R-:W-:Y:S01]  /*4560*/  IMAD.U32 R20, RZ, RZ, UR9 ;  /* 0x00000009ff147e24 */ /* 0x000fe2000f8e00ff */
[----:B------:R-:W-:Y:S01]  /*4570*/  UPRMT UR8, UR37, 0x654, UR17 ;  /* 0x0000065425087896 */ /* 0x000fe20008000011 */
[----:B------:R-:W-:Y:S03]  /*4580*/  @!P4 R2UR UR15, R21 ;  /* 0x00000000150fc2ca */ /* 0x000fe600000e0000 */
[----:B------:R-:W-:Y:S01]  /*4590*/  @!P4 R2UR UR14, R20 ;  /* 0x00000000140ec2ca */ /* 0x000fe200000e0000 */
[----:B------:R-:W-:Y:S11]  /*45a0*/  @!P4 IMAD.MOV.U32 R20, RZ, RZ, 0x2000 ;  /* 0x00002000ff14c424 */ /* 0x000ff600078e00ff */
[----:B------:R-:W-:Y:S01]  /*45b0*/  @!UPT UIADD3 URZ, UPT, UPT, URZ, URZ, URZ ;  /* 0x000000fffffff290 */ /* 0x000fe2000fffe0ff */
[----:B------:R1:W-:Y:S01]  /*45c0*/  @!UP1 UTMALDG.3D [UR16], [UR14], desc[UR10] ;  /* 0x00000a100e0095b4 */ /* 0x0003e20008011000 */
[----:B------:R1:W-:Y:S02]  /*45d0*/  @!P4 SYNCS.ARRIVE.TRANS64.RED.A0TR RZ, [UR7+0x80], R20 ;  /* 0x00008014ffffc9a7 */ /* 0x0003e40008300407 */
[----:B-1----:R-:W-:Y:S01]  /*45e0*/  @!P1 ISETP.NE.AND P2, PT, R3, 0x1, PT ;  /* 0x000000010300980c */ /* 0x002fe20003f45270 */
[C---:B--2---:R-:W-:Y:S01]  /*45f0*/  @!P1 IMAD.HI.U32 R14, R13.reuse, R14, RZ ;  /* 0x0000000e0d0e9227 */ /* 0x044fe200078e00ff */
[----:B---3--:R-:W-:Y:S03]  /*4600*/  @!P1 ISETP.NE.AND P0, PT, R10, 0x1, PT ;  /* 0x000000010a00980c */ /* 0x008fe60003f05270 */
[C---:B------:R-:W-:Y:S01]  /*4610*/  @!P1 IMAD.HI.U32 R11, R8.reuse, R11, RZ ;  /* 0x0000000b080b9227 */ /* 0x040fe200078e00ff */
[----:B------:R-:W-:Y:S04]  /*4620*/  @!P1 SHF.R.U32.HI R14, RZ, R15, R14 ;  /* 0x0000000fff0e9219 */ /* 0x000fe8000001160e */
[----:B-----5:R-:W-:Y:S01]  /*4630*/  @!P1 SHF.R.U32.HI R9, RZ, R0, R11 ;  /* 0x00000000ff099219 */ /* 0x020fe2000001160b */
[----:B------:R-:W-:Y:S01]  /*4640*/  SYNCS.ARRIVE.TRANS64.RED.A1T0 RZ, [UR8], RZ ;  /* 0x000000ffffff79a7 */ /* 0x000fe20008100408 */
[----:B------:R-:W-:Y:S02]  /*4650*/  @!P1 SEL R14, R13, R14, !P2 ;  /* 0x0000000e0d0e9207 */ /* 0x000fe40005000000 */
[----:B------:R-:W-:Y:S01]  /*4660*/  @!P1 SEL R9, R8, R9, !P0 ;  /* 0x0000000908099207 */ /* 0x000fe20004000000 */
[----:B------:R-:W1:Y:S04]  /*4670*/  SYNCS.PHASECHK.TRANS64.TRYWAIT P5, [UR7+0xa8], R12 ;  /* 0x0000a80cff0075a7 */ /* 0x000e6800080a1107 */
[----:B------:R-:W-:Y:S02]  /*4680*/  @!P1 IMAD.IADD R0, R9, 0x1, -R14 ;  /* 0x0000000109009824 */ /* 0x000fe400078e0a0e */
[----:B------:R-:W-:Y:S02]  /*4690*/  @!P1 IMAD.IADD R9, R14, 0x1, -R9 ;  /* 0x000000010e099824 */ /* 0x000fe400078e0a09 */
[----:B------:R-:W-:Y:S02]  /*46a0*/  @!P1 IMAD R13, R0, R3, R13 ;  /* 0x00000003000d9224 */ /* 0x000fe400078e020d */
[----:B------:R-:W-:Y:S01]  /*46b0*/  @!P1 IMAD R8, R9, R10, R8 ;  /* 0x0000000a09089224 */ /* 0x000fe200078e0208 */
[----:B-1----:R-:W-:Y:S06]  /*46c0*/  @!P5 BRA `(.L_x_78) ;  /* 0x0000007000b4d947 */ /* 0x002fec0003800000 */
.L_x_167:
[----:B-1----:R-:W-:Y:S01]  /*46d0*/  @!P4 IADD3 R3, P0, PT, R32, 0x580, RZ ;  /* 0x000005802003c810 */ /* 0x002fe20007f1e0ff */
[----:B------:R-:W-:Y:S01]  /*46e0*/  VOTEU.ALL UP1, P4 ;  /* 0x0000000000ff7886 */ /* 0x000fe20002020000 */
[----:B------:R-:W-:Y:S01]  /*46f0*/  UMOV UR18, 0x0 ;  /* 0x0000000000127882 */ /* 0x000fe20000000000 */
[----:B------:R-:W-:Y:S01]  /*4700*/  UMOV UR19, 0x10000000 ;  /* 0x1000000000137882 */ /* 0x000fe20000000000 */
[----:B------:R-:W-:Y:S01]  /*4710*/  @!P4 R2UR UR9, R3 ;  /* 0x000000000309c2ca */ /* 0x000fe200000e0000 */
[----:B------:R-:W-:Y:S01]  /*4720*/  @!P4 IMAD.X R0, RZ, RZ, R33, P0 ;  /* 0x000000ffff00c224 */ /* 0x000fe200000e0621 */
[----:B------:R-:W-:Y:S01]  /*4730*/  @!UP1 UIADD3 UR10, UPT, UPT, UR34, 0xc0, URZ ;  /* 0x000000c0220a9890 */ /* 0x000fe2000fffe0ff */
[----:B------:R-:W-:Y:S01]  /*4740*/  ISETP.NE.AND P0, PT, R30, 0x2, PT ;  /* 0x000000021e00780c */ /* 0x000fe20003f05270 */
[----:B------:R-:W-:Y:S01]  /*4750*/  UMOV UR11, UR35 ;  /* 0x00000023000b7c82 */ /* 0x000fe20008000000 */
[----:B------:R-:W-:Y:S01]  /*4760*/  UMOV UR12, UR36 ;  /* 0x00000024000c7c82 */ /* 0x000fe20008000000 */
[----:B------:R-:W-:Y:S01]  /*4770*/  @!P4 R2UR UR8, R0 ;  /* 0x000000000008c2ca */ /* 0x000fe200000e0000 */
[----:B------:R-:W-:Y:S01]  /*4780*/  IMAD.IADD R20, R8, 0x1, R147 ;  /* 0x0000000108147824 */ /* 0x000fe200078e0293 */
[----:B------:R-:W-:Y:S01]  /*4790*/  @P3 R2UR UR36, R28 ;  /* 0x000000001c2432ca */ /* 0x000fe200000e0000 */
[----:B------:R-:W-:Y:S01]  /*47a0*/  IMAD.IADD R21, R13, 0x1, R170 ;  /* 0x000000010d157824 */ /* 0x000fe200078e02aa */
[----:B------:R-:W-:Y:S02]  /*47b0*/  SEL R0, RZ, 0x1, P0 ;  /* 0x00000001ff007807 */ /* 0x000fe40000000000 */
[----:B------:R-:W-:Y:S01]  /*47c0*/  LOP3.LUT R31, R31, 0x1, RZ, 0x3c, !PT ;  /* 0x000000011f1f7812 */ /* 0x000fe200078e3cff */
[----:B------:R-:W-:Y:S01]  /*47d0*/  IMAD.U32 R10, RZ, RZ, UR9 ;  /* 0x00000009ff0a7e24 */ /* 0x000fe2000f8e00ff */
[----:B------:R-:W-:Y:S01]  /*47e0*/  @!UP1 UIADD3 UR9, UPT, UPT, UR7, 0x88, URZ ;  /* 0x0000008807099890 */ /* 0x000fe2000fffe0ff */
[----:B------:R-:W-:Y:S02]  /*47f0*/  LOP3.LUT R29, R29, R0, RZ, 0x3c, !PT ;  /* 0x000000001d1d7212 */ /* 0x000fe400078e3cff */
[----:B------:R-:W-:Y:S02]  /*4800*/  SEL R30, R30, RZ, P0 ;  /* 0x000000ff1e1e7207 */ /* 0x000fe40000000000 */
[----:B------:R-:W-:Y:S01]  /*4810*/  IMAD.U32 R11, RZ, RZ, UR8 ;  /* 0x00000008ff0b7e24 */ /* 0x000fe2000f8e00ff */
[----:B------:R-:W-:Y:S01]  /*4820*/  @!P4 R2UR UR14, R10 ;  /* 0x000000000a0ec2ca */ /* 0x000fe200000e0000 */
[----:B------:R-:W-:Y:S01]  /*4830*/  @!UP1 UIADD3 UR8, UPT, UPT, UR7, 0x6200, URZ ;  /* 0x0000620007089890 */ /* 0x000fe2000fffe0ff */
[----:B------:R-:W-:Y:S02]  /*4840*/  VOTEU.ALL UP1, P4 ;  /* 0x0000000000ff7886 */ /* 0x000fe40002020000 */
[----:B------:R-:W-:Y:S11]  /*4850*/  @!P4 R2UR UR15, R11 ;  /* 0x000000000b0fc2ca */ /* 0x000ff600000e0000 */
[----:B------:R-:W-:Y:S02]  /*4860*/  @!UPT UIADD3 URZ, UPT, UPT, URZ, URZ, URZ ;  /* 0x000000fffffff290 */ /* 0x000fe4000fffe0ff */
[----:B------:R2:W-:Y:S01]  /*4870*/  @!UP1 UTMALDG.3D [UR8], [UR14], desc[UR18] ;  /* 0x000012080e0095b4 */ /* 0x0005e20008011000 */
[----:B------:R2:W-:Y:S01]  /*4880*/  @!P4 SYNCS.ARRIVE.TRANS64.RED.A0TR RZ, [UR7+0x88], R23 ;  /* 0x00008817ffffc9a7 */ /* 0x0005e20008300407 */
[----:B------:R-:W-:Y:S01]  /*4890*/  UPLOP3.LUT UP1, UPT, UPT, UPT, UPT, 0x80, 0x8 ;  /* 0x000000000008789c */ /* 0x000fe20003f2f070 */
[----:B------:R-:W-:Y:S01]  /*48a0*/  SYNCS.ARRIVE.TRANS64.RED.A1T0 RZ, [UR13], RZ ;  /* 0x000000ffffff79a7 */ /* 0x000fe2000810040d */
[----:B------:R-:W-:Y:S09]  /*48b0*/  @P3 BRA `(.L_x_79) ;  /* 0xfffffff000943947 */ /* 0x000ff2000383ffff */
[----:B------:R-:W-:-:S04]  /*48c0*/  SHF.L.U32 R3, R31, 0x1f, RZ ;  /* 0x0000001f1f037819 */ /* 0x000fc800000006ff */
[----:B------:R-:W1:Y:S02]  /*48d0*/  SYNCS.PHASECHK.TRANS64.TRYWAIT P0, [UR7+0x90], R3 ;  /* 0x00009003ff0075a7 */ /* 0x000e640008001107 */
[----:B-1----:R-:W-:Y:S05]  /*48e0*/  @!P0 BRA `(.L_x_80) ;  /* 0x0000007000448947 */ /* 0x002fea0003800000 */
.L_x_169:
[----:B------:R-:W3:Y:S02]  /*48f0*/  SYNCS.PHASECHK.TRANS64.TRYWAIT P0, [UR7+0x98], R3 ;  /* 0x00009803ff0075a7 */ /* 0x000ee40008001107 */
[----:B---3--:R-:W-:Y:S05]  /*4900*/  @!P0 BRA `(.L_x_81) ;  /* 0x0000007000548947 */ /* 0x008fea0003800000 */
.L_x_171:
[----:B------:R-:W3:Y:S02]  /*4910*/  SYNCS.PHASECHK.TRANS64.TRYWAIT P0, [UR7+0xa0], R3 ;  /* 0x0000a003ff0075a7 */ /* 0x000ee40008001107 */
[----:B---3--:R-:W-:Y:S05]  /*4920*/  @!P0 BRA `(.L_x_82) ;  /* 0x0000007000648947 */ /* 0x008fea0003800000 */
.L_x_173:
[----:B-1----:R-:W-:-:S07]  /*4930*/  MOV R0, UR7 ;  /* 0x0000000700007c02 */ /* 0x002fce0008000f00 */
.L_x_83:
[----:B-1----:R-:W-:-:S04]  /*4940*/  SHF.L.U32 R3, R31, 0x1f, RZ ;  /* 0x0000001f1f037819 */ /* 0x002fc800000006ff */
[----:B------:R1:W3:Y:S03]  /*4950*/  SYNCS.PHASECHK.TRANS64.TRYWAIT P0, [R0+URZ+0xa8], R3 ;  /* 0x0000a803000075a7 */ /* 0x0002e600080011ff */
[----:B---3--:R-:W-:Y:S05]  /*4960*/  @!P0 NANOSLEEP.SYNCS 0x989680 ;  /* 0x009896800000895d */ /* 0x008fea0003900000 */
[----:B------:R-:W3:Y:S02]  /*4970*/  @!P0 SYNCS.PHASECHK.TRANS64 P0, [R0+URZ+0xa8], R3 ;  /* 0x0000a803000085a7 */ /* 0x000ee400080010ff */
[----:B--23--:R-:W-:Y:S05]  /*4980*/  @P0 EXIT ;  /* 0x000000000000094d */ /* 0x00cfea0003800000 */
[----:B------:R-:W-:Y:S05]  /*4990*/  BRA `(.L_x_83) ;  /* 0xfffffffc00e87947 */ /* 0x000fea000383ffff */
.L_x_68:
[----:B------:R-:W-:-:S06]  /*49a0*/  UISETP.GE.AND UP1, UPT, UR8, 0x4, UPT ;  /* 0x000000040800788c */ /* 0x000fcc000bf26270 */
[----:B------:R-:W-:-:S13]  /*49b0*/  PLOP3.LUT P0, PT, PT, PT, UP1, 0x80, 0x8 ;  /* 0x000000000008781c */ /* 0x000fda0003f0f018 */
[----:B------:R-:W-:Y:S05]  /*49c0*/  @!P0 EXIT ;  /* 0x000000000000894d */ /* 0x000fea0003800000 */
[----:B------:R-:W-:Y:S01]  /*49d0*/  BAR.SYNC.DEFER_BLOCKING 0x6, 0xa0 ;  /* 0x0182800000007b1d */ /* 0x000fe20000010000 */
[C---:B------:R-:W-:Y:S01]  /*49e0*/  IMAD.SHL.U32 R3, R185.reuse, 0x40, RZ ;  /* 0x00000040b9037824 */ /* 0x040fe200078e00ff */
[C---:B------:R-:W-:Y:S01]  /*49f0*/  LOP3.LUT R189, R185.reuse, 0x60, RZ, 0xc0, !PT ;  /* 0x00000060b9bd7812 */ /* 0x040fe200078ec0ff */
[C---:B------:R-:W-:Y:S01]  /*4a00*/  IMAD.SHL.U32 R172, R185.reuse, 0x8, RZ ;  /* 0x00000008b9ac7824 */ /* 0x040fe200078e00ff */
[C---:B------:R-:W-:Y:S01]  /*4a10*/  LOP3.LUT R187, R185.reuse, 0x2, RZ, 0xc0, !PT ;  /* 0x00000002b9bb7812 */ /* 0x040fe200078ec0ff */
[----:B------:R-:W-:Y:S01]  /*4a20*/  IMAD.U32 R79, R185, 0x10000, RZ ;  /* 0x00010000b94f7824 */ /* 0x000fe200078e00ff */
[----:B------:R-:W-:Y:S02]  /*4a30*/  UMOV UR49, 0x400 ;  /* 0x0000040000317882 */ /* 0x000fe40000000000 */
[----:B------:R-:W1:Y:S01]  /*4a40*/  LDC R177, c[0x0][0x370] ;  /* 0x0000dc00ffb17b82 */ /* 0x000e620000000800 */
[----:B------:R-:W-:Y:S01]  /*4a50*/  ULEA UR49, UR37, UR49, 0x18 ;  /* 0x0000003125317291 */ /* 0x000fe2000f8ec0ff */
[----:B------:R-:W-:Y:S01]  /*4a60*/  LOP3.LUT R5, R3, 0x180, RZ, 0xc0, !PT ;  /* 0x0000018003057812 */ /* 0x000fe200078ec0ff */
[----:B------:R-:W-:Y:S01]  /*4a70*/  HFMA2 R191, -RZ, RZ, 0, 0 ;  /* 0x00000000ffbf7431 */ /* 0x000fe200000001ff */
[----:B------:R-:W-:Y:S01]  /*4a80*/  LOP3.LUT R79, R79, 0x600000, RZ, 0xc0, !PT ;  /* 0x006000004f4f7812 */ /* 0x000fe200078ec0ff */
[----:B------:R-:W-:Y:S01]  /*4a90*/  UIADD3 UR4, UPT, UPT, UR49, 0x8200, URZ ;  /* 0x0000820031047890 */ /* 0x000fe2000fffe0ff */
[----:B------:R-:W-:Y:S01]  /*4aa0*/  LOP3.LUT R172, R5, 0x30, R172, 0xf8, !PT ;  /* 0x0000003005ac7812 */ /* 0x000fe200078ef8ac */
[----:B------:R-:W-:Y:S01]  /*4ab0*/  IMAD.MOV.U32 R76, RZ, RZ, RZ ;  /* 0x000000ffff4c7224 */ /* 0x000fe200078e00ff */
[----:B------:R-:W2:Y:S01]  /*4ac0*/  LDC R74, c[0x0][0xb0c] ;  /* 0x0002c300ff4a7b82 */ /* 0x000ea20000000800 */
[----:B------:R-:W-:-:S02]  /*4ad0*/  LOP3.LUT R185, R185, 0x4, RZ, 0xc0, !PT ;  /* 0x00000004b9b97812 */ /* 0x000fc400078ec0ff */
[----:B------:R-:W-:Y:S02]  /*4ae0*/  CS2R R182, SRZ ;  /* 0x0000000000b67805 */ /* 0x000fe4000001ff00 */
[----:B------:R-:W-:Y:S02]  /*4af0*/  LOP3.LUT R172, R172, 0x1e40, R3, 0xf8, !PT ;  /* 0x00001e40acac7812 */ /* 0x000fe400078ef803 */
[----:B------:R-:W-:Y:S02]  /*4b00*/  CS2R R180, SRZ ;  /* 0x0000000000b47805 */ /* 0x000fe4000001ff00 */
[----:B------:R-:W-:Y:S01]  /*4b10*/  IADD3 R184, PT, PT, -R185, 0x2, RZ ;  /* 0x00000002b9b87810 */ /* 0x000fe20007ffe1ff */
[----:B------:R-:W-:Y:S01]  /*4b20*/  IMAD.MOV R176, RZ, RZ, -R187 ;  /* 0x000000ffffb07224 */ /* 0x000fe200078e0abb */
[----:B------:R-:W-:Y:S01]  /*4b30*/  MOV R188, UR4 ;  /* 0x0000000400bc7c02 */ /* 0x000fe20008000f00 */
[----:B------:R-:W4:Y:S01]  /*4b40*/  LDC R174, c[0x0][0xb20] ;  /* 0x0002c800ffae7b82 */ /* 0x000f220000000800 */
[----:B------:R-:W3:Y:S01]  /*4b50*/  LDS R0, [UR49+0x150] ;  /* 0x00015031ff007984 */ /* 0x000ee20008000800 */
[----:B------:R-:W-:Y:S01]  /*4b60*/  VIADD R186, R172, UR49 ;  /* 0x00000031acba7c36 */ /* 0x000fe20008000000 */
[----:B------:R-:W1:Y:S01]  /*4b70*/  LDCU.64 UR52, c[0x0][0x348] ;  /* 0x00006900ff3477ac */ /* 0x000e620008000a00 */
[----:B------:R-:W-:-:S02]  /*4b80*/  IMAD.MOV R175, RZ, RZ, -R185 ;  /* 0x000000ffffaf7224 */ /* 0x000fc400078e0ab9 */
[----:B------:R-:W-:Y:S01]  /*4b90*/  VIADD R186, R186, 0x200 ;  /* 0x00000200baba7836 */ /* 0x000fe20000000000 */
[----:B------:R-:W1:Y:S01]  /*4ba0*/  LDCU.64 UR38, c[0x0][0x888] ;  /* 0x00011100ff2677ac */ /* 0x000e620008000a00 */
[----:B------:R-:W1:Y:S01]  /*4bb0*/  LDC R73, c[0x0][0xb30] ;  /* 0x0002cc00ff497b82 */ /* 0x000e620000000800 */
[----:B------:R-:W1:Y:S01]  /*4bc0*/  LDCU.64 UR44, c[0x0][0x890] ;  /* 0x00011200ff2c77ac */ /* 0x000e620008000a00 */
[----:B------:R-:W-:-:S06]  /*4bd0*/  UIADD3 UR48, UPT, UPT, UR49, 0x200, URZ ;  /* 0x0000020031307890 */ /* 0x000fcc000fffe0ff */
[----:B------:R-:W1:Y:S08]  /*4be0*/  LDC.64 R168, c[0x0][0xb10] ;  /* 0x0002c400ffa87b82 */ /* 0x000e700000000a00 */
[----:B------:R-:W1:Y:S08]  /*4bf0*/  LDC.64 R70, c[0x0][0xb18] ;  /* 0x0002c600ff467b82 */ /* 0x000e700000000a00 */
[----:B------:R-:W1:Y:S08]  /*4c00*/  LDC.64 R68, c[0x0][0xb28] ;  /* 0x0002ca00ff447b82 */ /* 0x000e700000000a00 */
[----:B------:R-:W1:Y:S01]  /*4c10*/  LDC.64 R166, c[0x0][0x8b0] ;  /* 0x00022c00ffa67b82 */ /* 0x000e620000000a00 */
[----:B---3--:R-:W-:-:S07]  /*4c20*/  IMAD.IADD R79, R0, 0x1, R79 ;  /* 0x00000001004f7824 */ /* 0x008fce00078e024f */
[----:B------:R-:W3:Y:S08]  /*4c30*/  LDC.64 R164, c[0x0][0x8a8] ;  /* 0x00022a00ffa47b82 */ /* 0x000ef00000000a00 */
[----:B--2-4-:R-:W1:Y:S02]  /*4c40*/  LDC R178, c[0x0][0x374] ;  /* 0x0000dd00ffb27b82 */ /* 0x014e640000000800 */
.L_x_128:
[C---:B------:R-:W-:Y:S02]  /*4c50*/  LEA R0, R191.reuse, UR49, 0x3 ;  /* 0x00000031bf007c11 */ /* 0x040fe4000f8e18ff */
[----:B------:R-:W-:Y:S02]  /*4c60*/  SHF.L.U32 R3, R182, 0x1f, RZ ;  /* 0x0000001fb6037819 */ /* 0x000fe400000006ff */
[----:B------:R-:W-:Y:S02]  /*4c70*/  LEA R16, R191, UR49, 0x4 ;  /* 0x00000031bf107c11 */ /* 0x000fe4000f8e20ff */
[----:B------:R-:W2:Y:S02]  /*4c80*/  SYNCS.PHASECHK.TRANS64.TRYWAIT P0, [R0+URZ+0xc0], R3 ;  /* 0x0000c003000075a7 */ /* 0x000ea400080011ff */
[----:B-12---:R-:W-:Y:S05]  /*4c90*/  @!P0 BRA `(.L_x_84) ;  /* 0x0000006c00a08947 */ /* 0x006fea0003800000 */
.L_x_174:
[----:B------:R-:W4:Y:S01]  /*4ca0*/  LDC.64 R12, c[0x0][0xb10] ;  /* 0x0002c400ff0c7b82 */ /* 0x000f220000000a00 */
[----:B------:R-:W3:Y:S01]  /*4cb0*/  LDS.128 R16, [R16+0x130] ;  /* 0x0001300010107984 */ /* 0x000ee20000000c00 */
[----:B-1----:R-:W-:Y:S01]  /*4cc0*/  ISETP.NE.AND P1, PT, R73, 0x1, PT ;  /* 0x000000014900780c */ /* 0x002fe20003f25270 */
[----:B--2---:R-:W-:Y:S01]  /*4cd0*/  VIADD R0, R0, 0xd0 ;  /* 0x000000d000007836 */ /* 0x004fe20000000000 */
[----:B------:R-:W-:Y:S04]  /*4ce0*/  ISETP.GE.AND P0, PT, R72, 0x1, PT ;  /* 0x000000014800780c */ /* 0x000fe80003f06270 */
[----:B------:R-:W1:Y:S01]  /*4cf0*/  LDC.64 R10, c[0x0][0xb18] ;  /* 0x0002c600ff0a7b82 */ /* 0x000e620000000a00 */
[----:B------:R-:W-:Y:S01]  /*4d00*/  PRMT R0, RZ, 0x654, R0 ;  /* 0x00000654ff007816 */ /* 0x000fe20000000000 */
[----:B------:R-:W-:Y:S01]  /*4d10*/  @!PT LDS RZ, [RZ] ;  /* 0x00000000fffff984 */ /* 0x000fe20000000800 */
[----:B------:R-:W-:Y:S01]  /*4d20*/  @!PT LDS RZ, [RZ] ;  /* 0x00000000fffff984 */ /* 0x000fe20000000800 */
[----:B------:R-:W-:Y:S01]  /*4d30*/  @!PT LDS RZ, [RZ] ;  /* 0x00000000fffff984 */ /* 0x000fe20000000800 */
[----:B------:R-:W-:Y:S01]  /*4d40*/  @!PT LDS RZ, [RZ] ;  /* 0x00000000fffff984 */ /* 0x000fe20000000800 */
[----:B------:R2:W-:Y:S06]  /*4d50*/  MEMBAR.ALL.CTA ;  /* 0x0000000000007992 */ /* 0x0005ec0000008000 */
[----:B--2---:R-:W2:Y:S01]  /*4d60*/  FENCE.VIEW.ASYNC.S ;  /* 0x00000000000073c6 */ /* 0x004ea20000000000 */
[----:B------:R-:W1:Y:S08]  /*4d70*/  @!P1 LDC R14, c[0x0][0xb20] ;  /* 0x0002c800ff0e9b82 */ /* 0x000e700000000800 */
[----:B------:R-:W1:Y:S01]  /*4d80*/  @!P1 LDC R9, c[0x0][0xb0c] ;  /* 0x0002c300ff099b82 */ /* 0x000e620000000800 */
[----:B--2---:R2:W-:Y:S01]  /*4d90*/  SYNCS.ARRIVE.TRANS64.RED.A1T0 RZ, [R0+URZ], RZ ;  /* 0x000000ff00ff79a7 */ /* 0x0045e200081004ff */
[----:B---3--:R-:W-:Y:S04]  /*4da0*/  LOP3.LUT P4, RZ, R18, 0x1, RZ, 0xc0, !PT ;  /* 0x0000000112ff7812 */ /* 0x008fe8000788c0ff */
[----:B------:R-:W-:Y:S09]  /*4db0*/  P2R R190, PR, RZ, 0x10 ;  /* 0x00000010ffbe7803 */ /* 0x000ff20000000000 */
[----:B------:R-:W-:Y:S02]  /*4dc0*/  @P4 MOV R77, R16 ;  /* 0x00000010004d4202 */ /* 0x000fe40000000f00 */
[----:B------:R-:W-:Y:S01]  /*4dd0*/  @P4 LOP3.LUT R75, R17, 0xffff, RZ, 0xc0, !PT ;  /* 0x0000ffff114b4812 */ /* 0x000fe200078ec0ff */
[----:B--2-4-:R-:W-:Y:S06]  /*4de0*/  @!P0 BRA `(.L_x_85) ;  /* 0x0000000000a48947 */ /* 0x014fec0003800000 */
[----:B------:R-:W-:Y:S01]  /*4df0*/  IMAD.HI.U32 R23, R178, R71, RZ ;  /* 0x00000047b2177227 */ /* 0x000fe200078e00ff */
[----:B------:R-:W-:Y:S02]  /*4e00*/  ISETP.NE.AND P0, PT, R70, 0x1, PT ;  /* 0x000000014600780c */ /* 0x000fe40003f05270 */
[----:B------:R-:W-:Y:S01]  /*4e10*/  ISETP.NE.AND P2, PT, R72, 0x1, PT ;  /* 0x000000014800780c */ /* 0x000fe20003f45270 */
[----:B------:R-:W-:Y:S01]  /*4e20*/  IMAD.HI.U32 R22, R177, R168, RZ ;  /* 0x000000a8b1167227 */ /* 0x000fe200078e00ff */
[----:B------:R-:W-:Y:S02]  /*4e30*/  SHF.R.U32.HI R23, RZ, R174, R23 ;  /* 0x000000aeff177219 */ /* 0x000fe40000011617 */
[----:B------:R-:W-:Y:S01]  /*4e40*/  ISETP.NE.AND P3, PT, R74, 0x1, PT ;  /* 0x000000014a00780c */ /* 0x000fe20003f65270 */
[----:B------:R-:W-:Y:S01]  /*4e50*/  IMAD.HI.U32 R26, R77, R168, RZ ;  /* 0x000000a84d1a7227 */ /* 0x000fe200078e00ff */
[----:B------:R-:W-:Y:S02]  /*4e60*/  SHF.R.U32.HI R22, RZ, R169, R22 ;  /* 0x000000a9ff167219 */ /* 0x000fe40000011616 */
[----:B------:R-:W-:Y:S01]  /*4e70*/  SEL R3, R178, R23, !P0 ;  /* 0x00000017b2037207 */ /* 0x000fe20004000000 */
[----:B------:R-:W-:Y:S01]  /*4e80*/  IMAD.HI.U32 R23, R75, R71, RZ ;  /* 0x000000474b177227 */ /* 0x000fe200078e00ff */
[----:B------:R-:W-:Y:S02]  /*4e90*/  SEL R7, R177, R22, !P3 ;  /* 0x00000016b1077207 */ /* 0x000fe40005800000 */
[----:B------:R-:W-:Y:S01]  /*4ea0*/  SHF.R.U32.HI R26, RZ, R169, R26 ;  /* 0x000000a9ff1a7219 */ /* 0x000fe2000001161a */
[-C--:B------:R-:W-:Y:S04]  /*4eb0*/  IMAD.HI.U32 R22, R3, R68.reuse, RZ ;  /* 0x0000004403167227 */ /* 0x080fe800078e00ff */
[----:B------:R-:W-:Y:S01]  /*4ec0*/  IMAD.HI.U32 R24, R7, R68, RZ ;  /* 0x0000004407187227 */ /* 0x000fe200078e00ff */
[-C--:B------:R-:W-:Y:S02]  /*4ed0*/  @P2 SHF.R.U32.HI R3, RZ, R69.reuse, R22 ;  /* 0x00000045ff032219 */ /* 0x080fe40000011616 */
[----:B------:R-:W-:Y:S02]  /*4ee0*/  SHF.R.U32.HI R22, RZ, R174, R23 ;  /* 0x000000aeff167219 */ /* 0x000fe40000011617 */
[----:B------:R-:W-:Y:S01]  /*4ef0*/  @P2 SHF.R.U32.HI R7, RZ, R69, R24 ;  /* 0x00000045ff072219 */ /* 0x000fe20000011618 */
[C---:B------:R-:W-:Y:S01]  /*4f00*/  IMAD R2, R72.reuse, R3, RZ ;  /* 0x0000000348027224 */ /* 0x040fe200078e02ff */
[----:B------:R-:W-:Y:S02]  /*4f10*/  SEL R5, R75, R22, !P0 ;  /* 0x000000164b057207 */ /* 0x000fe40004000000 */
[----:B------:R-:W-:Y:S01]  /*4f20*/  SEL R3, R77, R26, !P3 ;  /* 0x0000001a4d037207 */ /* 0x000fe20005800000 */
[----:B------:R-:W-:Y:S01]  /*4f30*/  IMAD R4, R72, R7, RZ ;  /* 0x0000000748047224 */ /* 0x000fe200078e02ff */
[C---:B------:R-:W-:Y:S01]  /*4f40*/  ISETP.GE.AND P0, PT, R5.reuse, R2, PT ;  /* 0x000000020500720c */ /* 0x040fe20003f06270 */
[----:B------:R-:W-:Y:S03]  /*4f50*/  IMAD.HI.U32 R6, R5, R68, RZ ;  /* 0x0000004405067227 */ /* 0x000fe600078e00ff */
[----:B------:R-:W-:Y:S01]  /*4f60*/  ISETP.GE.OR P0, PT, R3, R4, P0 ;  /* 0x000000040300720c */ /* 0x000fe20000706670 */
[----:B------:R-:W-:Y:S01]  /*4f70*/  IMAD.MOV R4, RZ, RZ, -R3 ;  /* 0x000000ffff047224 */ /* 0x000fe200078e0a03 */
[-C--:B------:R-:W-:Y:S03]  /*4f80*/  SHF.R.U32.HI R6, RZ, R69.reuse, R6 ;  /* 0x00000045ff067219 */ /* 0x080fe60000011606 */
[----:B------:R-:W-:Y:S01]  /*4f90*/  IMAD R77, R74, R4, R77 ;  /* 0x000000044a4d7224 */ /* 0x000fe200078e024d */
[----:B------:R-:W-:Y:S05]  /*4fa0*/  SEL R15, R5, R6, !P2 ;  /* 0x00000006050f7207 */ /* 0x000fea0005000000 */
[----:B------:R-:W-:Y:S02]  /*4fb0*/  IMAD.MOV R6, RZ, RZ, -R15 ;  /* 0x000000ffff067224 */ /* 0x000fe400078e0a0f */
[C---:B------:R-:W-:Y:S04]  /*4fc0*/  @!P0 IMAD.HI.U32 R2, R3.reuse, R68, RZ ;  /* 0x0000004403028227 */ /* 0x040fe800078e00ff */
[----:B------:R-:W-:Y:S01]  /*4fd0*/  IMAD R6, R72, R6, R5 ;  /* 0x0000000648067224 */ /* 0x000fe200078e0205 */
[----:B------:R-:W-:Y:S04]  /*4fe0*/  @!P0 SHF.R.U32.HI R2, RZ, R69, R2 ;  /* 0x00000045ff028219 */ /* 0x000fe80000011602 */
[----:B------:R-:W-:Y:S02]  /*4ff0*/  @!P0 SEL R0, R3, R2, !P2 ;  /* 0x0000000203008207 */ /* 0x000fe40005000000 */
[----:B------:R-:W-:Y:S02]  /*5000*/  IADD3 R2, PT, PT, -R5, RZ, RZ ;  /* 0x000000ff05027210 */ /* 0x000fe40007ffe1ff */
[----:B------:R-:W-:Y:S01]  /*5010*/  @!P0 IADD3 R8, PT, PT, R15, -R0, RZ ;  /* 0x800000000f088210 */ /* 0x000fe20007ffe0ff */
[----:B------:R-:W-:Y:S02]  /*5020*/  @!P0 IMAD R0, R7, R6, R0 ;  /* 0x0000000607008224 */ /* 0x000fe400078e0200 */
[----:B------:R-:W-:Y:S02]  /*5030*/  IMAD R75, R70, R2, R75 ;  /* 0x00000002464b7224 */ /* 0x000fe400078e024b */
[----:B------:R-:W-:Y:S02]  /*5040*/  @!P0 IMAD R5, R8, R72, R3 ;  /* 0x0000004808058224 */ /* 0x000fe400078e0203 */
[----:B------:R-:W-:Y:S04]  /*5050*/  @!P0 IMAD.MOV.U32 R3, RZ, RZ, R0 ;  /* 0x000000ffff038224 */ /* 0x000fe800078e0000 */
[----:B------:R-:W-:Y:S02]  /*5060*/  IMAD R77, R3, R74, R77 ;  /* 0x0000004a034d7224 */ /* 0x000fe400078e024d */
[----:B------:R-:W-:Y:S07]  /*5070*/  IMAD R75, R5, R70, R75 ;  /* 0x00000046054b7224 */ /* 0x000fee00078e024b */
.L_x_85:
[----:B-1----:R-:W-:Y:S01]  /*5080*/  @!P1 ISETP.NE.AND P0, PT, R10, 0x1, PT ;  /* 0x000000010a00980c */ /* 0x002fe20003f05270 */
[----:B------:R-:W-:Y:S01]  /*5090*/  @!P1 IMAD.HI.U32 R0, R77, R12, RZ ;  /* 0x0000000c4d009227 */ /* 0x000fe200078e00ff */
[----:B------:R-:W-:Y:S01]  /*50a0*/  @!P1 ISETP.NE.AND P2, PT, R9, 0x1, PT ;  /* 0x000000010900980c */ /* 0x000fe20003f45270 */
[----:B------:R-:W-:Y:S01]  /*50b0*/  ULOP3.LUT UP0, URZ, UR48, 0x1b0, URZ, 0xc0, !UPT ;  /* 0x000001b030ff7892 */ /* 0x000fe2000f80c0ff */
[----:B------:R-:W-:Y:S01]  /*50c0*/  R2UR UR42, R21 ;  /* 0x00000000152a72ca */ /* 0x000fe200000e0000 */
[----:B------:R-:W-:Y:S01]  /*50d0*/  @!P1 IMAD.HI.U32 R3, R75, R11, RZ ;  /* 0x0000000b4b039227 */ /* 0x000fe200078e00ff */
[----:B------:R-:W-:Y:S02]  /*50e0*/  @!P1 SHF.R.U32.HI R0, RZ, R13, R0 ;  /* 0x0000000dff009219 */ /* 0x000fe40000011600 */
[----:B------:R-:W-:Y:S01]  /*50f0*/  R2UR UR41, R20 ;  /* 0x00000000142972ca */ /* 0x000fe200000e0000 */
[----:B------:R-:W-:Y:S01]  /*5100*/  VIADD R191, R191, 0x1 ;  /* 0x00000001bfbf7836 */ /* 0x000fe20000000000 */
[----:B------:R-:W-:Y:S02]  /*5110*/  @!P1 SHF.R.U32.HI R2, RZ, R14, R3 ;  /* 0x0000000eff029219 */ /* 0x000fe40000011603 */
[----:B------:R-:W-:Y:S02]  /*5120*/  @!P1 SEL R3, R77, R0, !P2 ;  /* 0x000000004d039207 */ /* 0x000fe40005000000 */
[----:B------:R-:W-:Y:S02]  /*5130*/  @!P1 SEL R2, R75, R2, !P0 ;  /* 0x000000024b029207 */ /* 0x000fe40004000000 */
[----:B------:R-:W-:Y:S01]  /*5140*/  @P4 SHF.R.U32.HI R179, RZ, 0x10, R17 ;  /* 0x00000010ffb34819 */ /* 0x000fe20000011611 */
[----:B------:R-:W-:Y:S02]  /*5150*/  USHF.L.U32 UR42, UR42, 0x7, URZ ;  /* 0x000000072a2a7899 */ /* 0x000fe400080006ff */
[----:B------:R-:W-:Y:S02]  /*5160*/  @!P1 IMAD.IADD R0, R2, 0x1, -R3 ;  /* 0x0000000102009824 */ /* 0x000fe400078e0a03 */
[----:B------:R-:W-:Y:S01]  /*5170*/  @!P1 IMAD.IADD R2, R3, 0x1, -R2 ;  /* 0x0000000103029824 */ /* 0x000fe200078e0a02 */
[----:B------:R-:W-:Y:S01]  /*5180*/  USHF.L.U32 UR41, UR41, 0x8, URZ ;  /* 0x0000000829297899 */ /* 0x000fe200080006ff */
[----:B------:R-:W-:Y:S02]  /*5190*/  @!P1 IMAD R77, R0, R9, R77 ;  /* 0x00000009004d9224 */ /* 0x000fe400078e024d */
[----:B------:R-:W-:Y:S01]  /*51a0*/  @!P1 IMAD R75, R2, R10, R75 ;  /* 0x0000000a024b9224 */ /* 0x000fe200078e024b */
[----:B------:R-:W-:Y:S08]  /*51b0*/  BRA.U !UP0, `(.L_x_86) ;  /* 0x0000000108407547 */ /* 0x000ff0000b800000 */
[----:B------:R-:W1:Y:S01]  /*51c0*/  LDCU.64 UR8, c[0x4][0x88] ;  /* 0x01001100ff0877ac */ /* 0x000e620008000a00 */
[----:B------:R-:W-:Y:S01]  /*51d0*/  MOV R3, 0x0 ;  /* 0x0000000000037802 */ /* 0x000fe20000000f00 */
[----:B------:R-:W-:Y:S02]  /*51e0*/  HFMA2 R12, -RZ, RZ, 0, 5.9604644775390625e-08 ;  /* 0x00000001ff0c7431 */ /* 0x000fe400000001ff */
[----:B------:R-:W-:Y:S02]  /*51f0*/  IMAD.MOV.U32 R8, RZ, RZ, 0x70 ;  /* 0x00000070ff087424 */ /* 0x000fe400078e00ff */
[----:B------:R-:W-:Y:S01]  /*5200*/  IMAD.MOV.U32 R13, RZ, RZ, RZ ;  /* 0x000000ffff0d7224 */ /* 0x000fe200078e00ff */
[----:B------:R-:W2:Y:S01]  /*5210*/  LDCU.64 UR6, c[0x4][0x90] ;  /* 0x01001200ff0677ac */ /* 0x000ea20008000a00 */
[----:B------:R-:W3:Y:S01]  /*5220*/  LDC.64 R2, c[0x4][R3] ;  /* 0x0100000003027b82 */ /* 0x000ee20000000a00 */
[----:B------:R-:W4:Y:S01]  /*5230*/  LDCU.64 UR4, c[0x4][0x8] ;  /* 0x01000100ff0477ac */ /* 0x000f220008000a00 */
[----:B-1----:R-:W-:Y:S01]  /*5240*/  MOV R5, UR9 ;  /* 0x0000000900057c02 */ /* 0x002fe20008000f00 */
[----:B------:R-:W-:Y:S01]  /*5250*/  IMAD.U32 R4, RZ, RZ, UR8 ;  /* 0x00000008ff047e24 */ /* 0x000fe2000f8e00ff */
[----:B--2---:R-:W-:Y:S01]  /*5260*/  MOV R7, UR7 ;  /* 0x0000000700077c02 */ /* 0x004fe20008000f00 */
[----:B------:R-:W-:Y:S01]  /*5270*/  IMAD.U32 R6, RZ, RZ, UR6 ;  /* 0x00000006ff067e24 */ /* 0x000fe2000f8e00ff */
[----:B----4-:R-:W-:Y:S01]  /*5280*/  MOV R11, UR5 ;  /* 0x00000005000b7c02 */ /* 0x010fe20008000f00 */
[----:B------:R-:W-:Y:S02]  /*5290*/  IMAD.U32 R10, RZ, RZ, UR4 ;  /* 0x00000004ff0a7e24 */ /* 0x000fe4000f8e00ff */
[----:B------:R-:W-:Y:S07]  /*52a0*/  LEPC R20, `(.L_x_86) ;  /* 0x000000001014794e */ /* 0x000fee0000000000 */
[----:B---3-5:R-:W-:Y:S05]  /*52b0*/  CALL.ABS.NOINC R2 ;  /* 0x0000000002007343 */ /* 0x028fea0003c00000 */
.L_x_86:
[----:B------:R-:W-:Y:S01]  /*52c0*/  LOP3.LUT P0, RZ, R188, 0x1b0, RZ, 0xc0, !PT ;  /* 0x000001b0bcff7812 */ /* 0x000fe2000780c0ff */
[----:B------:R-:W-:Y:S11]  /*52d0*/  BSSY.RECONVERGENT B6, `(.L_x_87) ;  /* 0x0000013000067945 */ /* 0x000ff60003800200 */
[----:B------:R-:W-:Y:S01]  /*52e0*/  @!UPT UIADD3 URZ, UPT, UPT, URZ, URZ, URZ ;  /* 0x000000fffffff290 */ /* 0x000fe2000fffe0ff */
[----:B------:R-:W-:Y:S05]  /*52f0*/  @!P0 BRA `(.L_x_88) ;  /* 0x0000000000408947 */ /* 0x000fea0003800000 */
        /* <DEDUP_REMOVED lines=16> */
.L_x_88:
[----:B------:R-:W-:Y:S05]  /*5400*/  BSYNC.RECONVERGENT B6 ;  /* 0x0000000000067941 */ /* 0x000fea0003800200 */
.L_x_87:
[----:B------:R-:W-:Y:S01]  /*5410*/  ISETP.NE.U32.AND P4, PT, R166, RZ, PT ;  /* 0x000000ffa600720c */ /* 0x000fe20003f85070 */
[----:B------:R-:W-:Y:S01]  /*5420*/  UISETP.NE.AND UP2, UPT, UR50, URZ, UPT ;  /* 0x000000ff3200728c */ /* 0x000fe2000bf45270 */
[----:B------:R-:W-:Y:S01]  /*5430*/  ISETP.NE.U32.AND P2, PT, RZ, UR38, PT ;  /* 0x00000026ff007c0c */ /* 0x000fe2000bf45070 */
[----:B------:R-:W-:Y:S01]  /*5440*/  UISETP.NE.U32.AND UP1, UPT, UR44, URZ, UPT ;  /* 0x000000ff2c00728c */ /* 0x000fe2000bf25070 */
[----:B------:R-:W-:Y:S01]  /*5450*/  ISETP.NE.AND.EX P4, PT, R167, RZ, PT, P4 ;  /* 0x000000ffa700720c */ /* 0x000fe20003f85340 */
[----:B------:R-:W-:Y:S01]  /*5460*/  UPLOP3.LUT UP0, UPT, UPT, UPT, UPT, 0x40, 0x4 ;  /* 0x000000000004789c */ /* 0x000fe20003f0e870 */
[----:B------:R-:W-:Y:S01]  /*5470*/  ISETP.NE.AND.EX P2, PT, RZ, UR39, PT, P2 ;  /* 0x00000027ff007c0c */ /* 0x000fe2000bf45320 */
[----:B------:R-:W-:Y:S01]  /*5480*/  UISETP.NE.AND.EX UP1, UPT, UR45, URZ, UPT, UP1 ;  /* 0x000000ff2d00728c */ /* 0x000fe2000bf25310 */
[----:B------:R-:W-:Y:S04]  /*5490*/  PLOP3.LUT P1, PT, PT, PT, UP2, 0x80, 0x8 ;  /* 0x000000000008781c */ /* 0x000fe80003f2f028 */
[----:B------:R-:W-:Y:S06]  /*54a0*/  @UP2 UPLOP3.LUT UP0, UPT, UPT, UPT, UP1, 0x80, 0x8 ;  /* 0x000000000008289c */ /* 0x000fec0003f0f010 */
[----:B------:R-:W-:Y:S01]  /*54b0*/  PLOP3.LUT P0, PT, PT, PT, UP0, 0x80, 0x8 ;  /* 0x000000000008781c */ /* 0x000fe20003f0f008 */
[----:B------:R-:W-:Y:S01]  /*54c0*/  @!UPT UIADD3 URZ, UPT, UPT, URZ, URZ, URZ ;  /* 0x000000fffffff290 */ /* 0x000fe2000fffe0ff */
[----:B------:R-:W-:Y:S11]  /*54d0*/  BRA.U !UP1, `(.L_x_89) ;  /* 0x0000000109387547 */ /* 0x000ff6000b800000 */
[----:B------:R-:W-:Y:S01]  /*54e0*/  UISETP.NE.U32.AND UP0, UPT, UR38, URZ, UPT ;  /* 0x000000ff2600728c */ /* 0x000fe2000bf05070 */
[----:B------:R-:W-:Y:S02]  /*54f0*/  HFMA2 R0, -RZ, RZ, 0, 5.9604644775390625e-08 ;  /* 0x00000001ff007431 */ /* 0x000fe400000001ff */
[----:B------:R-:W-:Y:S01]  /*5500*/  IMAD.MOV.U32 R171, RZ, RZ, 0x1 ;  /* 0x00000001ffab7424 */ /* 0x000fe200078e00ff */
[----:B------:R-:W-:Y:S06]  /*5510*/  UISETP.NE.AND.EX UP0, UPT, UR39, URZ, UPT, UP0 ;  /* 0x000000ff2700728c */ /* 0x000fec000bf05300 */
[----:B------:R-:W-:Y:S05]  /*5520*/  PLOP3.LUT P3, PT, PT, PT, UP0, 0x80, 0x8 ;  /* 0x000000000008781c */ /* 0x000fea0003f6f008 */
[----:B------:R-:W1:Y:S01]  /*5530*/  @UP0 LDCU.64 UR6, c[0x0][0x888] ;  /* 0x00011100ff0607ac */ /* 0x000e620008000a00 */
[----:B------:R-:W-:Y:S07]  /*5540*/  @UP0 UIMAD UR4, UR36, UR44, URZ ;  /* 0x0000002c240402a4 */ /* 0x000fee000f8e02ff */
[----:B------:R-:W-:Y:S01]  /*5550*/  @!P3 PRMT R171, R0, 0x7610, R171 ;  /* 0x0000761000abb816 */ /* 0x000fe200000000ab */
[----:B-1----:R-:W-:Y:S03]  /*5560*/  @UP0 UIMAD.WIDE UR6, UR4, 0x4, UR6 ;  /* 0x00000004040608a5 */ /* 0x002fe6000f8e0206 */
[----:B------:R-:W1:Y:S03]  /*5570*/  @!UP0 LDCU UR4, c[0x0][0x880] ;  /* 0x00011000ff0487ac */ /* 0x000e660008000800 */
[----:B------:R-:W-:Y:S01]  /*5580*/  IMAD.U32 R2, RZ, RZ, UR6 ;  /* 0x00000006ff027e24 */ /* 0x000fe2000f8e00ff */
[----:B------:R-:W-:Y:S05]  /*5590*/  MOV R3, UR7 ;  /* 0x0000000700037c02 */ /* 0x000fea0008000f00 */
[----:B-----5:R2:W5:Y:S02]  /*55a0*/  @P3 LDG.E R81, desc[UR46][R2.64] ;  /* 0x0000002e02513981 */ /* 0x020564000c1e1900 */
[----:B-12---:R-:W-:Y:S02]  /*55b0*/  @!P3 IMAD.U32 R81, RZ, RZ, UR4 ;  /* 0x00000004ff51be24 */ /* 0x006fe4000f8e00ff */
.L_x_89:
[----:B------:R-:W-:Y:S05]  /*55c0*/  @!P4 BRA `(.L_x_90) ;  /* 0x000000000020c947 */ /* 0x000fea0003800000 */
[----:B------:R-:W-:Y:S04]  /*55d0*/  ISETP.NE.U32.AND P3, PT, R164, RZ, PT ;  /* 0x000000ffa400720c */ /* 0x000fe80003f65070 */
[----:B------:R-:W-:Y:S11]  /*55e0*/  ISETP.NE.AND.EX P3, PT, R165, RZ, PT, P3 ;  /* 0x000000ffa500720c */ /* 0x000ff60003f65330 */
[----:B------:R-:W-:Y:S02]  /*55f0*/  @!UPT UIADD3 URZ, UPT, UPT, URZ, URZ, URZ ;  /* 0x000000fffffff290 */ /* 0x000fe4000fffe0ff */
[----:B------:R-:W1:Y:S01]  /*5600*/  @P3 LDC.64 R2, c[0x0][0x8a8] ;  /* 0x00022a00ff023b82 */ /* 0x000e620000000a00 */
[----:B------:R-:W-:Y:S04]  /*5610*/  @P3 IMAD R0, R166, UR36, RZ ;  /* 0x00000024a6003c24 */ /* 0x000fe8000f8e02ff */
[----:B-1----:R-:W-:Y:S05]  /*5620*/  @P3 IMAD.WIDE R2, R0, 0x4, R2 ;  /* 0x0000000400023825 */ /* 0x002fea00078e0202 */
[----:B-----5:R1:W5:Y:S02]  /*5630*/  @P3 LDG.E R78, desc[UR46][R2.64] ;  /* 0x0000002e024e3981 */ /* 0x020364000c1e1900 */
[----:B-1----:R-:W2:Y:S02]  /*5640*/  @!P3 LDC R78, c[0x0][0x8a0] ;  /* 0x00022800ff4ebb82 */ /* 0x002ea40000000800 */
.L_x_90:
[----:B-----5:R-:W-:Y:S01]  /*5650*/  FSETP.NEU.AND P4, PT, R81, RZ, PT ;  /* 0x000000ff5100720b */ /* 0x020fe20003f8d000 */
[----:B------:R-:W-:Y:S01]  /*5660*/  BSSY B1, `(.L_x_91) ;  /* 0x0000047000017945 */ /* 0x000fe20003800000 */
[----:B------:R-:W-:Y:S01]  /*5670*/  SEL R5, RZ, 0xffffffff, P2 ;  /* 0xffffffffff057807 */ /* 0x000fe20001000000 */
[----:B------:R-:W-:Y:S01]  /*5680*/  IMAD.MOV.U32 R196, RZ, RZ, 0x1 ;  /* 0x00000001ffc47424 */ /* 0x000fe200078e00ff */
[----:B------:R-:W-:Y:S01]  /*5690*/  LOP3.LUT P3, RZ, R171, 0xff, RZ, 0xc0, !PT ;  /* 0x000000ffabff7812 */ /* 0x000fe2000786c0ff */
[C---:B------:R-:W-:Y:S01]  /*56a0*/  IMAD R80, R76.reuse, 0x100, R79 ;  /* 0x000001004c507824 */ /* 0x040fe200078e024f */
[----:B------:R-:W-:Y:S02]  /*56b0*/  @P1 SEL R0, RZ, 0xffffffff, P4 ;  /* 0xffffffffff001807 */ /* 0x000fe40002000000 */
[----:B------:R-:W-:Y:S02]  /*56c0*/  CS2R R162, SRZ ;  /* 0x0000000000a27805 */ /* 0x000fe4000001ff00 */
[----:B------:R-:W-:Y:S02]  /*56d0*/  LEA R3, R181, UR49, 0x3 ;  /* 0x00000031b5037c11 */ /* 0x000fe4000f8e18ff */
[----:B------:R-:W-:Y:S02]  /*56e0*/  CS2R R160, SRZ ;  /* 0x0000000000a07805 */ /* 0x000fe4000001ff00 */
[----:B------:R-:W-:Y:S02]  /*56f0*/  @P0 SEL R0, R5, R0, !P3 ;  /* 0x0000000005000207 */ /* 0x000fe40005800000 */
[----:B------:R-:W-:Y:S02]  /*5700*/  CS2R R158, SRZ ;  /* 0x00000000009e7805 */ /* 0x000fe4000001ff00 */
[----:B------:R-:W-:Y:S02]  /*5710*/  LEA R193, R76, UR49, 0x3 ;  /* 0x000000314cc17c11 */ /* 0x000fe4000f8e18ff */
[----:B------:R-:W-:Y:S02]  /*5720*/  CS2R R156, SRZ ;  /* 0x00000000009c7805 */ /* 0x000fe4000001ff00 */
[----:B------:R-:W-:Y:S02]  /*5730*/  @P1 LOP3.LUT R0, R0, 0x1, RZ, 0xc0, !PT ;  /* 0x0000000100001812 */ /* 0x000fe400078ec0ff */
[----:B------:R-:W-:Y:S02]  /*5740*/  CS2R R154, SRZ ;  /* 0x00000000009a7805 */ /* 0x000fe4000001ff00 */
[----:B------:R-:W-:Y:S02]  /*5750*/  SHF.L.U32 R2, R183, 0x1f, RZ ;  /* 0x0000001fb7027819 */ /* 0x000fe400000006ff */
[----:B------:R-:W-:Y:S02]  /*5760*/  CS2R R152, SRZ ;  /* 0x0000000000987805 */ /* 0x000fe4000001ff00 */
[----:B------:R-:W-:Y:S02]  /*5770*/  ISETP.NE.U32.OR P6, PT, R0, 0x1, !P1 ;  /* 0x000000010000780c */ /* 0x000fe40004fc5470 */
[----:B------:R-:W-:Y:S02]  /*5780*/  CS2R R150, SRZ ;  /* 0x0000000000967805 */ /* 0x000fe4000001ff00 */
[----:B------:R-:W-:Y:S02]  /*5790*/  PLOP3.LUT P2, PT, PT, PT, UP1, 0x80, 0x8 ;  /* 0x000000000008781c */ /* 0x000fe40003f4f018 */
[----:B------:R-:W-:Y:S02]  /*57a0*/  CS2R R148, SRZ ;  /* 0x0000000000947805 */ /* 0x000fe4000001ff00 */
[----:B------:R-:W-:Y:S02]  /*57b0*/  SEL R0, RZ, 0xffffffff, P4 ;  /* 0xffffffffff007807 */ /* 0x000fe40002000000 */
[----:B------:R-:W-:Y:S03]  /*57c0*/  P2R R198, PR, RZ, 0x40 ;  /* 0x00000040ffc67803 */ /* 0x000fe60000000000 */
[----:B------:R-:W-:Y:S04]  /*57d0*/  @P6 SHF.L.U32 R4, R180, 0x1f, RZ ;  /* 0x0000001fb4046819 */ /* 0x000fe800000006ff */
[----:B------:R-:W-:Y:S01]  /*57e0*/  @P2 SEL R0, R5, R0, !P3 ;  /* 0x0000000005002207 */ /* 0x000fe20005800000 */
[----:B------:R-:W1:Y:S03]  /*57f0*/  @P6 SYNCS.PHASECHK.TRANS64.TRYWAIT P1, [R3+URZ+0x70], R4 ;  /* 0x00007004030065a7 */ /* 0x000e6600080211ff */
[----:B------:R-:W-:Y:S04]  /*5800*/  LOP3.LUT R0, R0, 0x1, RZ, 0xc0, !PT ;  /* 0x0000000100007812 */ /* 0x000fe800078ec0ff */
[----:B------:R-:W-:Y:S04]  /*5810*/  ISETP.NE.U32.AND P5, PT, R0, 0x1, PT ;  /* 0x000000010000780c */ /* 0x000fe80003fa5070 */
[----:B------:R-:W-:Y:S01]  /*5820*/  P2R R197, PR, RZ, 0x20 ;  /* 0x00000020ffc57803 */ /* 0x000fe20000000000 */
[----:B------:R3:W4:Y:S01]  /*5830*/  SYNCS.PHASECHK.TRANS64.TRYWAIT P0, [R193+URZ+0xe0], R2 ;  /* 0x0000e002c10075a7 */ /* 0x00072200080011ff */
[----:B-1----:R-:W-:Y:S01]  /*5840*/  @P6 SEL R196, RZ, 0x1, !P1 ;  /* 0x00000001ffc46807 */ /* 0x002fe20004800000 */
[----:B---3--:R-:W-:Y:S06]  /*5850*/  @!P6 BRA `(.L_x_92) ;  /* 0x00000000009ce947 */ /* 0x008fec0003800000 */
[----:B------:R-:W-:Y:S01]  /*5860*/  @P5 IMAD R6, R181, 0x2000, R186 ;  /* 0x00002000b5065824 */ /* 0x000fe200078e02ba */
[----:B------:R-:W-:Y:S01]  /*5870*/  ISETP.NE.AND P1, PT, R196, RZ, PT ;  /* 0x000000ffc400720c */ /* 0x000fe20003f25270 */
[----:B------:R-:W-:Y:S01]  /*5880*/  BSSY B0, `(.L_x_93) ;  /* 0x0000010000007945 */ /* 0x000fe20003800000 */
[----:B------:R-:W-:Y:S01]  /*5890*/  CS2R R150, SRZ ;  /* 0x0000000000967805 */ /* 0x000fe2000001ff00 */
[--C-:B------:R-:W-:Y:S01]  /*58a0*/  @P5 IMAD R7, R187, -0x10, R6.reuse ;  /* 0xfffffff0bb075824 */ /* 0x100fe200078e0206 */
[----:B------:R-:W-:Y:S01]  /*58b0*/  CS2R R148, SRZ ;  /* 0x0000000000947805 */ /* 0x000fe2000001ff00 */
[----:B------:R-:W-:Y:S01]  /*58c0*/  @P5 IMAD R5, R185, -0x10, R6 ;  /* 0xfffffff0b9055824 */ /* 0x000fe200078e0206 */
[----:B------:R-:W-:Y:S01]  /*58d0*/  CS2R R158, SRZ ;  /* 0x00000000009e7805 */ /* 0x000fe2000001ff00 */
[----:B------:R-:W-:Y:S01]  /*58e0*/  @P5 IMAD R4, R184, 0x10, R7 ;  /* 0x00000010b8045824 */ /* 0x000fe200078e0207 */
[----:B------:R-:W-:Y:S02]  /*58f0*/  CS2R R156, SRZ ;  /* 0x00000000009c7805 */ /* 0x000fe4000001ff00 */
[----:B------:R-:W-:Y:S02]  /*5900*/  CS2R R154, SRZ ;  /* 0x00000000009a7805 */ /* 0x000fe4000001ff00 */
[----:B------:R-:W-:Y:S02]  /*5910*/  CS2R R152, SRZ ;  /* 0x0000000000987805 */ /* 0x000fe4000001ff00 */
[----:B------:R-:W-:Y:S02]  /*5920*/  CS2R R162, SRZ ;  /* 0x0000000000a27805 */ /* 0x000fe4000001ff00 */
[----:B------:R-:W-:Y:S01]  /*5930*/  CS2R R160, SRZ ;  /* 0x0000000000a07805 */ /* 0x000fe2000001ff00 */
[----:B------:R-:W-:Y:S06]  /*5940*/  @P1 BRA `(.L_x_94) ;  /* 0x00000000000c1947 */ /* 0x000fec0003800000 */
[----:B------:R-:W-:Y:S04]  /*5950*/  SHF.L.U32 R0, R180, 0x1f, RZ ;  /* 0x0000001fb4007819 */ /* 0x000fe800000006ff */
[----:B------:R-:W1:Y:S02]  /*5960*/  SYNCS.PHASECHK.TRANS64.TRYWAIT P1, [R3+URZ+0x70], R0 ;  /* 0x00007000030075a7 */ /* 0x000e6400080211ff */
[----:B-1----:R-:W-:Y:S05]  /*5970*/  @!P1 BRA `(.L_x_95) ;  /* 0x00000060007c9947 */ /* 0x002fea0003800000 */
.L_x_94:
[----:B------:R-:W-:Y:S05]  /*5980*/  BSYNC B0 ;  /* 0x0000000000007941 */ /* 0x000fea0003800000 */
.L_x_93:
[----:B------:R-:W-:Y:S01]  /*5990*/  ISETP.NE.AND P1, PT, R197, RZ, PT ;  /* 0x000000ffc500720c */ /* 0x000fe20003f25270 */
[----:B-1----:R-:W-:Y:S02]  /*59a0*/  VIADD R3, R3, 0x90 ;  /* 0x0000009003037836 */ /* 0x002fe40000000000 */
[----:B------:R-:W-:Y:S02]  /*59b0*/  IMAD.U32 R0, RZ, RZ, UR37 ;  /* 0x00000025ff007e24 */ /* 0x000fe4000f8e00ff */
[----:B------:R-:W-:Y:S03]  /*59c0*/  VIADD R181, R181, 0x1 ;  /* 0x00000001b5b57836 */ /* 0x000fe60000000000 */
[----:B------:R-:W-:Y:S05]  /*59d0*/  PRMT R0, R0, 0x654, R3 ;  /* 0x0000065400007816 */ /* 0x000fea0000000003 */
[----:B------:R1:W3:Y:S04]  /*59e0*/  @P1 LDS.128 R148, [R6] ;  /* 0x0000000006941984 */ /* 0x0002e80000000c00 */
[----:B------:R1:W1:Y:S04]  /*59f0*/  @P1 LDS.128 R156, [R5+0x20] ;  /* 0x00002000059c1984 */ /* 0x0002680000000c00 */
[----:B------:R1:W1:Y:S04]  /*5a00*/  @P1 LDS.128 R152, [R7+0x10] ;  /* 0x0000100007981984 */ /* 0x0002680000000c00 */
[----:B------:R1:W1:Y:S01]  /*5a10*/  @P1 LDS.128 R160, [R4+0x10] ;  /* 0x0000100004a01984 */ /* 0x0002620000000c00 */
[C---:B------:R-:W-:Y:S01]  /*5a20*/  ISETP.NE.AND P1, PT, R181.reuse, 0x4, PT ;  /* 0x00000004b500780c */ /* 0x040fe20003f25270 */
[----:B------:R-:W-:Y:S01]  /*5a30*/  @!PT LDS RZ, [RZ] ;  /* 0x00000000fffff984 */ /* 0x000fe20000000800 */
[----:B------:R-:W-:Y:S01]  /*5a40*/  @!PT LDS RZ, [RZ] ;  /* 0x00000000fffff984 */ /* 0x000fe20000000800 */
[----:B------:R-:W-:Y:S01]  /*5a50*/  @!PT LDS RZ, [RZ] ;  /* 0x00000000fffff984 */ /* 0x000fe20000000800 */
[----:B------:R-:W-:Y:S01]  /*5a60*/  @!PT LDS RZ, [RZ] ;  /* 0x00000000fffff984 */ /* 0x000fe20000000800 */
[----:B------:R5:W-:Y:S06]  /*5a70*/  MEMBAR.ALL.CTA ;  /* 0x0000000000007992 */ /* 0x000bec0000008000 */
[----:B-----5:R-:W5:Y:S01]  /*5a80*/  FENCE.VIEW.ASYNC.S ;  /* 0x00000000000073c6 */ /* 0x020f620000000000 */
[----:B------:R-:W-:Y:S02]  /*5a90*/  SEL R3, RZ, 0x1, P1 ;  /* 0x00000001ff037807 */ /* 0x000fe40000800000 */
[----:B------:R-:W-:Y:S02]  /*5aa0*/  SEL R181, R181, RZ, P1 ;  /* 0x000000ffb5b57207 */ /* 0x000fe40000800000 */
[----:B------:R-:W-:Y:S01]  /*5ab0*/  LOP3.LUT R180, R180, R3, RZ, 0x3c, !PT ;  /* 0x00000003b4b47212 */ /* 0x000fe200078e3cff */
[----:B-----5:R1:W-:Y:S06]  /*5ac0*/  SYNCS.ARRIVE.TRANS64.RED.A1T0 RZ, [R0+URZ], RZ ;  /* 0x000000ff00ff79a7 */ /* 0x0203ec00081004ff */
.L_x_92:
[----:B------:R-:W-:Y:S05]  /*5ad0*/  BSYNC B1 ;  /* 0x0000000000017941 */ /* 0x000fea0003800000 */
.L_x_91:
[----:B-1----:R-:W-:Y:S04]  /*5ae0*/  SHF.R.U32.HI R0, RZ, 0x15, R80 ;  /* 0x00000015ff007819 */ /* 0x002fe80000011650 */
[----:B------:R-:W-:Y:S01]  /*5af0*/  LOP3.LUT P1, RZ, R0, 0x3, R173, 0x48, !PT ;  /* 0x0000000300ff7812 */ /* 0x000fe200078248ad */
[----:B------:R-:W-:Y:S01]  /*5b00*/  @!UPT UIADD3 URZ, UPT, UPT, URZ, URZ, URZ ;  /* 0x000000fffffff290 */ /* 0x000fe2000fffe0ff */
[----:B----4-:R-:W-:Y:S11]  /*5b10*/  @P0 BRA `(.L_x_96) ;  /* 0x0000000000080947 */ /* 0x010ff60003800000 */
[----:B------:R-:W1:Y:S02]  /*5b20*/  SYNCS.PHASECHK.TRANS64.TRYWAIT P0, [R193+URZ+0xe0], R2 ;  /* 0x0000e002c10075a7 */ /* 0x000e6400080011ff */
[----:B-1----:R-:W-:Y:S05]  /*5b30*/  @!P0 BRA `(.L_x_97) ;  /* 0x0000006000208947 */ /* 0x002fea0003800000 */
.L_x_96:
[----:B------:R-:W-:Y:S04]  /*5b40*/  BSSY.RECONVERGENT B6, `(.L_x_98) ;  /* 0x0000012000067945 */ /* 0x000fe80003800200 */
[----:B------:R-:W-:Y:S05]  /*5b50*/  @!P1 BRA `(.L_x_99) ;  /* 0x0000000000409947 */ /* 0x000fea0003800000 */
[----:B------:R-:W4:Y:S01]  /*5b60*/  LDCU.64 UR8, c[0x4][0x78] ;  /* 0x01000f00ff0877ac */ /* 0x000f220008000a00 */
[----:B------:R-:W-:Y:S01]  /*5b70*/  MOV R3, 0x0 ;  /* 0x0000000000037802 */ /* 0x000fe20000000f00 */
[----:B------:R-:W-:Y:S02]  /*5b80*/  HFMA2 R12, -RZ, RZ, 0, 5.9604644775390625e-08 ;  /* 0x00000001ff0c7431 */ /* 0x000fe400000001ff */
[----:B------:R-:W-:Y:S02]  /*5b90*/  IMAD.MOV.U32 R8, RZ, RZ, 0x192 ;  /* 0x00000192ff087424 */ /* 0x000fe400078e00ff */
[----:B------:R-:W-:Y:S01]  /*5ba0*/  IMAD.MOV.U32 R13, RZ, RZ, RZ ;  /* 0x000000ffff0d7224 */ /* 0x000fe200078e00ff */
[----:B------:R-:W5:Y:S01]  /*5bb0*/  LDCU.64 UR6, c[0x4][0x80] ;  /* 0x01001000ff0677ac */ /* 0x000f620008000a00 */
[----:B-1----:R-:W1:Y:S01]  /*5bc0*/  LDC.64 R2, c[0x4][R3] ;  /* 0x0100000003027b82 */ /* 0x002e620000000a00 */
[----:B------:R-:W2:Y:S01]  /*5bd0*/  LDCU.64 UR4, c[0x4][0x18] ;  /* 0x01000300ff0477ac */ /* 0x000ea20008000a00 */
[----:B----4-:R-:W-:Y:S01]  /*5be0*/  MOV R5, UR9 ;  /* 0x0000000900057c02 */ /* 0x010fe20008000f00 */
[----:B------:R-:W-:Y:S01]  /*5bf0*/  IMAD.U32 R4, RZ, RZ, UR8 ;  /* 0x00000008ff047e24 */ /* 0x000fe2000f8e00ff */
[----:B-----5:R-:W-:Y:S01]  /*5c00*/  MOV R7, UR7 ;  /* 0x0000000700077c02 */ /* 0x020fe20008000f00 */
[----:B------:R-:W-:Y:S01]  /*5c10*/  IMAD.U32 R6, RZ, RZ, UR6 ;  /* 0x00000006ff067e24 */ /* 0x000fe2000f8e00ff */
[----:B--2---:R-:W-:Y:S01]  /*5c20*/  MOV R11, UR5 ;  /* 0x00000005000b7c02 */ /* 0x004fe20008000f00 */
[----:B------:R-:W-:Y:S02]  /*5c30*/  IMAD.U32 R10, RZ, RZ, UR4 ;  /* 0x00000004ff0a7e24 */ /* 0x000fe4000f8e00ff */
[----:B------:R-:W-:Y:S07]  /*5c40*/  LEPC R20, `(.L_x_99) ;  /* 0x000000001014794e */ /* 0x000fee0000000000 */
[----:B-1-3--:R-:W-:Y:S05]  /*5c50*/  CALL.ABS.NOINC R2 ;  /* 0x0000000002007343 */ /* 0x00afea0003c00000 */
.L_x_99:
[----:B------:R-:W-:Y:S05]  /*5c60*/  BSYNC.RECONVERGENT B6 ;  /* 0x0000000000067941 */ /* 0x000fea0003800200 */
.L_x_98:
[-C--:B---3--:R-:W-:Y:S01]  /*5c70*/  F2FP.F16.E5M2.UNPACK_B R83, R148.reuse ;  /* 0x00000094ff53723e */ /* 0x088fe200020004ff */
[----:B------:R-:W-:Y:S05]  /*5c80*/  WARPSYNC.ALL ;  /* 0x0000000000007948 */ /* 0x000fea0003800000 */
[----:B------:R-:W-:Y:S01]  /*5c90*/  R2UR UR4, R80 ;  /* 0x00000000500472ca */ /* 0x000fe200000e0000 */
[--C-:B------:R-:W-:Y:S01]  /*5ca0*/  HADD2.F32 R82, -RZ, R83.reuse.H0_H0 ;  /* 0x20000053ff527230 */ /* 0x100fe20000004100 */
[----:B------:R-:W-:Y:S01]  /*5cb0*/  F2FP.F16.E5M2.UNPACK_B R85, R148.H1 ;  /* 0x00000094ff55723e */ /* 0x000fe200030004ff */
[----:B------:R-:W-:Y:S01]  /*5cc0*/  HADD2.F32 R83, -RZ, R83.H1_H1 ;  /* 0x30000053ff537230 */ /* 0x000fe20000004100 */
[-C--:B------:R-:W-:Y:S01]  /*5cd0*/  F2FP.F16.E5M2.UNPACK_B R87, R149.reuse ;  /* 0x00000095ff57723e */ /* 0x080fe200020004ff */
[----:B------:R-:W-:Y:S01]  /*5ce0*/  BSSY.RECONVERGENT B0, `(.L_x_100) ;  /* 0x000011d000007945 */ /* 0x000fe20003800200 */
[----:B------:R-:W-:Y:S01]  /*5cf0*/  F2FP.F16.E5M2.UNPACK_B R89, R149.H1 ;  /* 0x00000095ff59723e */ /* 0x000fe200030004ff */
[----:B------:R-:W-:Y:S01]  /*5d00*/  HADD2.F32 R84, -RZ, R85.H0_H0 ;  /* 0x20000055ff547230 */ /* 0x000fe20000004100 */
[-C--:B------:R-:W-:Y:S01]  /*5d10*/  F2FP.F16.E5M2.UNPACK_B R91, R150.reuse ;  /* 0x00000096ff5b723e */ /* 0x080fe200020004ff */
[----:B------:R-:W-:Y:S01]  /*5d20*/  HADD2.F32 R88, -RZ, R87.H1_H1 ;  /* 0x30000057ff587230 */ /* 0x000fe20000004100 */
[----:B------:R-:W-:Y:S01]  /*5d30*/  F2FP.F16.E5M2.UNPACK_B R93, R150.H1 ;  /* 0x00000096ff5d723e */ /* 0x000fe200030004ff */
[----:B------:R-:W-:Y:S01]  /*5d40*/  HADD2.F32 R86, -RZ, R85.H1_H1 ;  /* 0x30000055ff567230 */ /* 0x000fe20000004100 */
[-C--:B------:R-:W-:Y:S01]  /*5d50*/  F2FP.F16.E5M2.UNPACK_B R95, R151.reuse ;  /* 0x00000097ff5f723e */ /* 0x080fe200020004ff */
[----:B------:R-:W2:Y:S01]  /*5d60*/  LDTM.x64 R4, tmem[UR4] ;  /* 0x00000004000479ee */ /* 0x000ea20008340000 */
[----:B------:R-:W-:Y:S01]  /*5d70*/  F2FP.F16.E5M2.UNPACK_B R97, R151.H1 ;  /* 0x00000097ff61723e */ /* 0x000fe200030004ff */
[----:B------:R-:W-:Y:S01]  /*5d80*/  HADD2.F32 R85, -RZ, R87.H0_H0 ;  /* 0x20000057ff557230 */ /* 0x000fe20000004100 */
[-C--:B------:R-:W-:Y:S01]  /*5d90*/  F2FP.F16.E5M2.UNPACK_B R99, R152.reuse ;  /* 0x00000098ff63723e */ /* 0x080fe200020004ff */
[----:B------:R-:W-:Y:S01]  /*5da0*/  HADD2.F32 R87, -RZ, R89.H0_H0 ;  /* 0x20000059ff577230 */ /* 0x000fe20000004100 */
[----:B------:R-:W-:Y:S01]  /*5db0*/  F2FP.F16.E5M2.UNPACK_B R101, R152.H1 ;  /* 0x00000098ff65723e */ /* 0x000fe200030004ff */
[----:B------:R-:W-:Y:S01]  /*5dc0*/  HADD2.F32 R92, -RZ, R91.H1_H1 ;  /* 0x3000005bff5c7230 */ /* 0x000fe20000004100 */
[----:B------:R-:W-:Y:S01]  /*5dd0*/  SHF.L.U32 R199, R176, 0x4, RZ ;  /* 0x00000004b0c77819 */ /* 0x000fe200000006ff */
[----:B------:R-:W-:Y:S01]  /*5de0*/  HADD2.F32 R96, -RZ, R95.H1_H1 ;  /* 0x3000005fff607230 */ /* 0x000fe20000004100 */
[----:B------:R-:W-:Y:S01]  /*5df0*/  SHF.L.U32 R207, R175, 0x4, RZ ;  /* 0x00000004afcf7819 */ /* 0x000fe200000006ff */
[----:B------:R-:W-:Y:S01]  /*5e00*/  HADD2.F32 R100, -RZ, R99.H1_H1 ;  /* 0x30000063ff647230 */ /* 0x000fe20000004100 */
[----:B------:R-:W-:Y:S01]  /*5e10*/  IADD3 R192, PT, PT, R186, R199, RZ ;  /* 0x000000c7bac07210 */ /* 0x000fe20007ffe0ff */
[----:B------:R-:W-:Y:S01]  /*5e20*/  HADD2.F32 R90, -RZ, R89.H1_H1 ;  /* 0x30000059ff5a7230 */ /* 0x000fe20000004100 */
[----:B------:R-:W-:Y:S01]  /*5e30*/  SHF.L.U32 R205, R184, 0x4, RZ ;  /* 0x00000004b8cd7819 */ /* 0x000fe200000006ff */
[----:B------:R-:W-:Y:S01]  /*5e40*/  HADD2.F32 R89, -RZ, R91.H0_H0 ;  /* 0x2000005bff597230 */ /* 0x000fe20000004100 */
[-C--:B------:R-:W-:Y:S01]  /*5e50*/  F2FP.F16.E5M2.UNPACK_B R103, R153.reuse ;  /* 0x00000099ff67723e */ /* 0x080fe200020004ff */
[--C-:B------:R-:W-:Y:S01]  /*5e60*/  HADD2.F32 R91, -RZ, R93.reuse.H0_H0 ;  /* 0x2000005dff5b7230 */ /* 0x100fe20000004100 */
[----:B------:R-:W-:Y:S01]  /*5e70*/  IADD3 R194, PT, PT, R205, R192, RZ ;  /* 0x000000c0cdc27210 */ /* 0x000fe20007ffe0ff */
[----:B------:R-:W-:Y:S01]  /*5e80*/  HADD2.F32 R94, -RZ, R93.H1_H1 ;  /* 0x3000005dff5e7230 */ /* 0x000fe20000004100 */
[----:B------:R-:W-:Y:S01]  /*5e90*/  F2FP.F16.E5M2.UNPACK_B R105, R153.H1 ;  /* 0x00000099ff69723e */ /* 0x000fe200030004ff */
[----:B------:R-:W-:Y:S01]  /*5ea0*/  HADD2.F32 R93, -RZ, R95.H0_H0 ;  /* 0x2000005fff5d7230 */ /* 0x000fe20000004100 */
[-C--:B------:R-:W-:Y:S01]  /*5eb0*/  F2FP.F16.E5M2.UNPACK_B R107, R154.reuse ;  /* 0x0000009aff6b723e */ /* 0x080fe200020004ff */
[----:B------:R-:W-:Y:S01]  /*5ec0*/  HADD2.F32 R104, -RZ, R103.H1_H1 ;  /* 0x30000067ff687230 */ /* 0x000fe20000004100 */
[----:B------:R-:W-:Y:S01]  /*5ed0*/  F2FP.F16.E5M2.UNPACK_B R109, R154.H1 ;  /* 0x0000009aff6d723e */ /* 0x000fe200030004ff */
[C---:B--2---:R-:W-:Y:S01]  /*5ee0*/  FMUL R0, R78.reuse, R4 ;  /* 0x000000044e007220 */ /* 0x044fe20000400000 */
[C---:B-1----:R-:W-:Y:S01]  /*5ef0*/  FMUL R2, R78.reuse, R5 ;  /* 0x000000054e027220 */ /* 0x042fe20000400000 */
[C---:B------:R-:W-:Y:S01]  /*5f00*/  FMUL R4, R78.reuse, R8 ;  /* 0x000000084e047220 */ /* 0x040fe20000400000 */
[C---:B------:R-:W-:Y:S01]  /*5f10*/  FMUL R5, R78.reuse, R9 ;  /* 0x000000094e057220 */ /* 0x040fe20000400000 */
[C---:B------:R-:W-:Y:S01]  /*5f20*/  FFMA R0, R81.reuse, R82, R0 ;  /* 0x0000005251007223 */ /* 0x040fe20000000000 */
[C---:B------:R-:W-:Y:S01]  /*5f30*/  FFMA R2, R81.reuse, R83, R2 ;  /* 0x0000005351027223 */ /* 0x040fe20000000002 */
[C---:B------:R-:W-:Y:S01]  /*5f40*/  FMUL R8, R78.reuse, R12 ;  /* 0x0000000c4e087220 */ /* 0x040fe20000400000 */
[C---:B------:R-:W-:Y:S01]  /*5f50*/  FMUL R9, R78.reuse, R13 ;  /* 0x0000000d4e097220 */ /* 0x040fe20000400000 */
[C---:B------:R-:W-:Y:S01]  /*5f60*/  FMUL R12, R78.reuse, R16 ;  /* 0x000000104e0c7220 */ /* 0x040fe20000400000 */
[C---:B------:R-:W-:Y:S01]  /*5f70*/  FMUL R13, R78.reuse, R17 ;  /* 0x000000114e0d7220 */ /* 0x040fe20000400000 */
[C---:B------:R-:W-:Y:S01]  /*5f80*/  FMUL R16, R78.reuse, R20 ;  /* 0x000000144e107220 */ /* 0x040fe20000400000 */
[C---:B------:R-:W-:Y:S01]  /*5f90*/  FMUL R17, R78.reuse, R21 ;  /* 0x000000154e117220 */ /* 0x040fe20000400000 */
[C---:B------:R-:W-:Y:S01]  /*5fa0*/  FMUL R20, R78.reuse, R24 ;  /* 0x000000184e147220 */ /* 0x040fe20000400000 */
[C---:B------:R-:W-:Y:S01]  /*5fb0*/  FMUL R21, R78.reuse, R25 ;  /* 0x000000194e157220 */ /* 0x040fe20000400000 */
[----:B------:R-:W-:Y:S02]  /*5fc0*/  HADD2.F32 R108, -RZ, R107.H1_H1 ;  /* 0x3000006bff6c7230 */ /* 0x000fe40000004100 */
[C---:B------:R-:W-:Y:S01]  /*5fd0*/  FMUL R24, R78.reuse, R28 ;  /* 0x0000001c4e187220 */ /* 0x040fe20000400000 */
[C---:B------:R-:W-:Y:S01]  /*5fe0*/  FMUL R25, R78.reuse, R29 ;  /* 0x0000001d4e197220 */ /* 0x040fe20000400000 */
[C---:B------:R-:W-:Y:S01]  /*5ff0*/  FMUL R28, R78.reuse, R32 ;  /* 0x000000204e1c7220 */ /* 0x040fe20000400000 */
[C---:B------:R-:W-:Y:S01]  /*6000*/  FMUL R29, R78.reuse, R33 ;  /* 0x000000214e1d7220 */ /* 0x040fe20000400000 */
[C---:B------:R-:W-:Y:S01]  /*6010*/  FMUL R32, R78.reuse, R36 ;  /* 0x000000244e207220 */ /* 0x040fe20000400000 */
[----:B------:R-:W-:Y:S01]  /*6020*/  F2FP.F16.E5M2.UNPACK_B R111, R155 ;  /* 0x0000009bff6f723e */ /* 0x000fe200020004ff */
[C---:B------:R-:W-:Y:S01]  /*6030*/  FMUL R33, R78.reuse, R37 ;  /* 0x000000254e217220 */ /* 0x040fe20000400000 */
[C---:B------:R-:W-:Y:S01]  /*6040*/  FMUL R36, R78.reuse, R40 ;  /* 0x000000284e247220 */ /* 0x040fe20000400000 */
[----:B------:R-:W-:Y:S01]  /*6050*/  F2FP.F16.E5M2.UNPACK_B R113, R155.H1 ;  /* 0x0000009bff71723e */ /* 0x000fe200030004ff */
[C---:B------:R-:W-:Y:S01]  /*6060*/  FMUL R37, R78.reuse, R41 ;  /* 0x000000294e257220 */ /* 0x040fe20000400000 */
[----:B------:R-:W-:Y:S02]  /*6070*/  HADD2.F32 R112, -RZ, R111.H1_H1 ;  /* 0x3000006fff707230 */ /* 0x000fe40000004100 */
        /* <DEDUP_REMOVED lines=26> */
[C---:B------:R-:W-:Y:S01]  /*6220*/  FFMA R3, R81.reuse, R84, R3 ;  /* 0x0000005451037223 */ /* 0x040fe20000000003 */
[C---:B------:R-:W-:Y:S01]  /*6230*/  FFMA R7, R81.reuse, R86, R7 ;  /* 0x0000005651077223 */ /* 0x040fe20000000007 */
[----:B------:R-:W-:Y:S01]  /*6240*/  F2FP.F16.E5M2.UNPACK_B R131, R160 ;  /* 0x000000a0ff83723e */ /* 0x000fe200020004ff */
[C---:B------:R-:W-:Y:S01]  /*6250*/  FFMA R4, R81.reuse, R85, R4 ;  /* 0x0000005551047223 */ /* 0x040fe20000000004 */
[C---:B------:R-:W-:Y:S01]  /*6260*/  FFMA R5, R81.reuse, R88, R5 ;  /* 0x0000005851057223 */ /* 0x040fe20000000005 */
[----:B------:R-:W-:Y:S01]  /*6270*/  F2FP.F16.E5M2.UNPACK_B R133, R160.H1 ;  /* 0x000000a0ff85723e */ /* 0x000fe200030004ff */
[----:B------:R-:W-:Y:S01]  /*6280*/  FFMA R6, R81, R87, R6 ;  /* 0x0000005751067223 */ /* 0x000fe20000000006 */
[----:B------:R-:W-:Y:S01]  /*6290*/  F2FP.SATFINITE.E5M2.F32.PACK_AB_MERGE_C R195, R7, R3, RZ ;  /* 0x0000000307c3723e */ /* 0x000fe200048060ff */
[----:B------:R-:W-:Y:S02]  /*62a0*/  HADD2.F32 R128, -RZ, R127.H1_H1 ;  /* 0x3000007fff807230 */ /* 0x000fe40000004100 */
[----:B------:R-:W-:Y:S01]  /*62b0*/  FMUL R11, R78, R11 ;  /* 0x0000000b4e0b7220 */ /* 0x000fe20000400000 */
[----:B------:R-:W-:Y:S01]  /*62c0*/  HADD2.F32 R132, -RZ, R131.H1_H1 ;  /* 0x30000083ff847230 */ /* 0x000fe20000004100 */
[----:B------:R-:W-:Y:S01]  /*62d0*/  F2FP.SATFINITE.E5M2.F32.PACK_AB_MERGE_C R200, R2, R0, R195 ;  /* 0x0000000002c8723e */ /* 0x000fe200048060c3 */
[----:B------:R-:W-:Y:S01]  /*62e0*/  FMUL R10, R78, R14 ;  /* 0x0000000e4e0a7220 */ /* 0x000fe20000400000 */
[----:B------:R-:W-:Y:S01]  /*62f0*/  IADD3 R195, PT, PT, R186, R207, RZ ;  /* 0x000000cfbac37210 */ /* 0x000fe20007ffe0ff */
[C---:B------:R-:W-:Y:S01]  /*6300*/  FFMA R11, R81.reuse, R90, R11 ;  /* 0x0000005a510b7223 */ /* 0x040fe2000000000b */
[C---:B------:R-:W-:Y:S01]  /*6310*/  FFMA R8, R81.reuse, R89, R8 ;  /* 0x0000005951087223 */ /* 0x040fe20000000008 */
[C---:B------:R-:W-:Y:S01]  /*6320*/  FFMA R9, R81.reuse, R92, R9 ;  /* 0x0000005c51097223 */ /* 0x040fe20000000009 */
[--C-:B------:R-:W-:Y:S02]  /*6330*/  HADD2.F32 R95, -RZ, R97.reuse.H0_H0 ;  /* 0x20000061ff5f7230 */ /* 0x100fe40000004100 */
[----:B------:R-:W-:Y:S01]  /*6340*/  FFMA R10, R81, R91, R10 ;  /* 0x0000005b510a7223 */ /* 0x000fe2000000000a */
[----:B------:R-:W-:Y:S01]  /*6350*/  F2FP.SATFINITE.E5M2.F32.PACK_AB_MERGE_C R201, R11, R6, RZ ;  /* 0x000000060bc9723e */ /* 0x000fe200048060ff */
[C---:B------:R-:W-:Y:S01]  /*6360*/  FMUL R15, R78.reuse, R15 ;  /* 0x0000000f4e0f7220 */ /* 0x040fe20000400000 */
[----:B------:R-:W-:Y:S02]  /*6370*/  HADD2.F32 R98, -RZ, R97.H1_H1 ;  /* 0x30000061ff627230 */ /* 0x000fe40000004100 */
[C---:B------:R-:W-:Y:S01]  /*6380*/  FMUL R14, R78.reuse, R18 ;  /* 0x000000124e0e7220 */ /* 0x040fe20000400000 */
[----:B------:R-:W-:Y:S01]  /*6390*/  F2FP.SATFINITE.E5M2.F32.PACK_AB_MERGE_C R201, R5, R4, R201 ;  /* 0x0000000405c9723e */ /* 0x000fe200048060c9 */
[----:B------:R-:W-:Y:S02]  /*63a0*/  HADD2.F32 R97, -RZ, R99.H0_H0 ;  /* 0x20000063ff617230 */ /* 0x000fe40000004100 */
[C---:B------:R-:W-:Y:S01]  /*63b0*/  FFMA R15, R81.reuse, R94, R15 ;  /* 0x0000005e510f7223 */ /* 0x040fe2000000000f */
[C---:B------:R-:W-:Y:S01]  /*63c0*/  FFMA R12, R81.reuse, R93, R12 ;  /* 0x0000005d510c7223 */ /* 0x040fe2000000000c */
[----:B------:R-:W-:Y:S01]  /*63d0*/  FFMA R13, R81, R96, R13 ;  /* 0x00000060510d7223 */ /* 0x000fe2000000000d */
[----:B------:R-:W-:Y:S01]  /*63e0*/  F2FP.F16.E5M2.UNPACK_B R135, R161 ;  /* 0x000000a1ff87723e */ /* 0x000fe200020004ff */
[--C-:B------:R-:W-:Y:S01]  /*63f0*/  HADD2.F32 R99, -RZ, R101.reuse.H0_H0 ;  /* 0x20000065ff637230 */ /* 0x100fe20000004100 */
[----:B------:R-:W-:Y:S01]  /*6400*/  F2FP.SATFINITE.E5M2.F32.PACK_AB_MERGE_C R202, R15, R10, RZ ;  /* 0x0000000a0fca723e */ /* 0x000fe200048060ff */
[----:B------:R-:W-:Y:S01]  /*6410*/  FFMA R14, R81, R95, R14 ;  /* 0x0000005f510e7223 */ /* 0x000fe2000000000e */
[C---:B------:R-:W-:Y:S01]  /*6420*/  FMUL R19, R78.reuse, R19 ;  /* 0x000000134e137220 */ /* 0x040fe20000400000 */
[----:B------:R-:W-:Y:S01]  /*6430*/  HADD2.F32 R102, -RZ, R101.H1_H1 ;  /* 0x30000065ff667230 */ /* 0x000fe20000004100 */
[----:B------:R-:W-:Y:S01]  /*6440*/  F2FP.SATFINITE.E5M2.F32.PACK_AB_MERGE_C R202, R9, R8, R202 ;  /* 0x0000000809ca723e */ /* 0x000fe200048060ca */
[----:B------:R-:W-:Y:S02]  /*6450*/  HADD2.F32 R101, -RZ, R103.H0_H0 ;  /* 0x20000067ff657230 */ /* 0x000fe40000004100 */
[C---:B------:R-:W-:Y:S01]  /*6460*/  FFMA R19, R81.reuse, R98, R19 ;  /* 0x0000006251137223 */ /* 0x040fe20000000013 */
[C---:B------:R-:W-:Y:S01]  /*6470*/  FFMA R16, R81.reuse, R97, R16 ;  /* 0x0000006151107223 */ /* 0x040fe20000000010 */
[----:B------:R-:W-:Y:S01]  /*6480*/  FFMA R17, R81, R100, R17 ;  /* 0x0000006451117223 */ /* 0x000fe20000000011 */
[----:B------:R-:W-:Y:S02]  /*6490*/  HADD2.F32 R136, -RZ, R135.H1_H1 ;  /* 0x30000087ff887230 */ /* 0x000fe40000004100 */
[C---:B------:R-:W-:Y:S01]  /*64a0*/  FMUL R18, R78.reuse, R22 ;  /* 0x000000164e127220 */ /* 0x040fe20000400000 */
[----:B------:R-:W-:Y:S01]  /*64b0*/  F2FP.F16.E5M2.UNPACK_B R137, R161.H1 ;  /* 0x000000a1ff89723e */ /* 0x000fe200030004ff */
[C---:B------:R-:W-:Y:S01]  /*64c0*/  FMUL R23, R78.reuse, R23 ;  /* 0x000000174e177220 */ /* 0x040fe20000400000 */
[--C-:B------:R-:W-:Y:S01]  /*64d0*/  HADD2.F32 R103, -RZ, R105.reuse.H0_H0 ;  /* 0x20000069ff677230 */ /* 0x100fe20000004100 */
[----:B------:R-:W-:Y:S01]  /*64e0*/  F2FP.SATFINITE.E5M2.F32.PACK_AB_MERGE_C R203, R19, R14, RZ ;  /* 0x0000000e13cb723e */ /* 0x000fe200048060ff */
[C---:B------:R-:W-:Y:S01]  /*64f0*/  FFMA R18, R81.reuse, R99, R18 ;  /* 0x0000006351127223 */ /* 0x040fe20000000012 */
[C---:B------:R-:W-:Y:S01]  /*6500*/  FFMA R23, R81.reuse, R102, R23 ;  /* 0x0000006651177223 */ /* 0x040fe20000000017 */
[----:B------:R-:W-:Y:S01]  /*6510*/  FFMA R20, R81, R101, R20 ;  /* 0x0000006551147223 */ /* 0x000fe20000000014 */
[----:B------:R-:W-:Y:S01]  /*6520*/  F2FP.F16.E5M2.UNPACK_B R139, R162 ;  /* 0x000000a2ff8b723e */ /* 0x000fe200020004ff */
[----:B------:R-:W-:Y:S01]  /*6530*/  HADD2.F32 R106, -RZ, R105.H1_H1 ;  /* 0x30000069ff6a7230 */ /* 0x000fe20000004100 */
[----:B------:R-:W-:Y:S01]  /*6540*/  F2FP.SATFINITE.E5M2.F32.PACK_AB_MERGE_C R203, R13, R12, R203 ;  /* 0x0000000c0dcb723e */ /* 0x000fe200048060cb */
[----:B------:R-:W-:Y:S01]  /*6550*/  FFMA R21, R81, R104, R21 ;  /* 0x0000006851157223 */ /* 0x000fe20000000015 */
[----:B------:R-:W-:Y:S01]  /*6560*/  F2FP.SATFINITE.E5M2.F32.PACK_AB_MERGE_C R208, R23, R18, RZ ;  /* 0x0000001217d0723e */ /* 0x000fe200048060ff */
[----:B------:R-:W-:Y:S02]  /*6570*/  HADD2.F32 R105, -RZ, R107.H0_H0 ;  /* 0x2000006bff697230 */ /* 0x000fe40000004100 */
[C---:B------:R-:W-:Y:S01]  /*6580*/  FMUL R22, R78.reuse, R26 ;  /* 0x0000001a4e167220 */ /* 0x040fe20000400000 */
[----:B------:R1:W-:Y:S01]  /*6590*/  STS.128 [R172+UR49+0x8200], R200 ;  /* 0x008200c8ac007988 */ /* 0x0003e20008000c31 */
[----:B------:R-:W-:Y:S01]  /*65a0*/  F2FP.SATFINITE.E5M2.F32.PACK_AB_MERGE_C R208, R17, R16, R208 ;  /* 0x0000001011d0723e */ /* 0x000fe200048060d0 */
[----:B------:R-:W-:Y:S02]  /*65b0*/  HADD2.F32 R140, -RZ, R139.H1_H1 ;  /* 0x3000008bff8c7230 */ /* 0x000fe40000004100 */
[C---:B------:R-:W-:Y:S01]  /*65c0*/  FFMA R22, R81.reuse, R103, R22 ;  /* 0x0000006751167223 */ /* 0x040fe20000000016 */
[C---:B------:R-:W-:Y:S01]  /*65d0*/  FMUL R27, R78.reuse, R27 ;  /* 0x0000001b4e1b7220 */ /* 0x040fe20000400000 */
[--C-:B------:R-:W-:Y:S02]  /*65e0*/  HADD2.F32 R107, -RZ, R109.reuse.H0_H0 ;  /* 0x2000006dff6b7230 */ /* 0x100fe40000004100 */
[C---:B------:R-:W-:Y:S01]  /*65f0*/  FMUL R26, R78.reuse, R30 ;  /* 0x0000001e4e1a7220 */ /* 0x040fe20000400000 */
[----:B------:R-:W-:Y:S02]  /*6600*/  HADD2.F32 R110, -RZ, R109.H1_H1 ;  /* 0x3000006dff6e7230 */ /* 0x000fe40000004100 */
[C---:B------:R-:W-:Y:S01]  /*6610*/  FFMA R27, R81.reuse, R106, R27 ;  /* 0x0000006a511b7223 */ /* 0x040fe2000000001b */
[C---:B------:R-:W-:Y:S01]  /*6620*/  FFMA R24, R81.reuse, R105, R24 ;  /* 0x0000006951187223 */ /* 0x040fe20000000018 */
[----:B------:R-:W-:Y:S01]  /*6630*/  FFMA R25, R81, R108, R25 ;  /* 0x0000006c51197223 */ /* 0x000fe20000000019 */
[----:B------:R-:W-:Y:S01]  /*6640*/  F2FP.F16.E5M2.UNPACK_B R141, R162.H1 ;  /* 0x000000a2ff8d723e */ /* 0x000fe200030004ff */
[----:B------:R-:W-:Y:S01]  /*6650*/  HADD2.F32 R109, -RZ, R111.H0_H0 ;  /* 0x2000006fff6d7230 */ /* 0x000fe20000004100 */
[----:B------:R-:W-:Y:S01]  /*6660*/  F2FP.SATFINITE.E5M2.F32.PACK_AB_MERGE_C R209, R27, R22, RZ ;  /* 0x000000161bd1723e */ /* 0x000fe200048060ff */
[----:B------:R-:W-:Y:S01]  /*6670*/  FFMA R26, R81, R107, R26 ;  /* 0x0000006b511a7223 */ /* 0x000fe2000000001a */
[C---:B------:R-:W-:Y:S01]  /*6680*/  FMUL R31, R78.reuse, R31 ;  /* 0x0000001f4e1f7220 */ /* 0x040fe20000400000 */
[--C-:B------:R-:W-:Y:S01]  /*6690*/  HADD2.F32 R111, -RZ, R113.reuse.H0_H0 ;  /* 0x20000071ff6f7230 */ /* 0x100fe20000004100 */
[----:B------:R-:W-:Y:S01]  /*66a0*/  F2FP.SATFINITE.E5M2.F32.PACK_AB_MERGE_C R209, R21, R20, R209 ;  /* 0x0000001415d1723e */ /* 0x000fe200048060d1 */
[----:B------:R-:W-:Y:S02]  /*66b0*/  HADD2.F32 R114, -RZ, R113.H1_H1 ;  /* 0x30000071ff727230 */ /* 0x000fe40000004100 */
[C---:B------:R-:W-:Y:S01]  /*66c0*/  FFMA R31, R81.reuse, R110, R31 ;  /* 0x0000006e511f7223 */ /* 0x040fe2000000001f */
[C---:B------:R-:W-:Y:S01]  /*66d0*/  FFMA R28, R81.reuse, R109, R28 ;  /* 0x0000006d511c7223 */ /* 0x040fe2000000001c */
[----:B------:R-:W-:Y:S01]  /*66e0*/  FFMA R29, R81, R112, R29 ;  /* 0x00000070511d7223 */ /* 0x000fe2000000001d */
[----:B------:R-:W-:Y:S02]  /*66f0*/  HADD2.F32 R113, -RZ, R115.H0_H0 ;  /* 0x20000073ff717230 */ /* 0x000fe40000004100 */
[C---:B------:R-:W-:Y:S01]  /*6700*/  FMUL R30, R78.reuse, R34 ;  /* 0x000000224e1e7220 */ /* 0x040fe20000400000 */
[----:B------:R-:W-:Y:S01]  /*6710*/  F2FP.F16.E5M2.UNPACK_B R143, R163 ;  /* 0x000000a3ff8f723e */ /* 0x000fe200020004ff */
[C---:B------:R-:W-:Y:S01]  /*6720*/  FMUL R35, R78.reuse, R35 ;  /* 0x000000234e237220 */ /* 0x040fe20000400000 */
[----:B------:R-:W-:Y:S01]  /*6730*/  HADD2.F32 R115, -RZ, R117.H0_H0 ;  /* 0x20000075ff737230 */ /* 0x000fe20000004100 */
[----:B------:R-:W-:Y:S01]  /*6740*/  F2FP.SATFINITE.E5M2.F32.PACK_AB_MERGE_C R210, R31, R26, RZ ;  /* 0x0000001a1fd2723e */ /* 0x000fe200048060ff */
[C---:B------:R-:W-:Y:S01]  /*6750*/  FFMA R30, R81.reuse, R111, R30 ;  /* 0x0000006f511e7223 */ /* 0x040fe2000000001e */
[C---:B------:R-:W-:Y:S01]  /*6760*/  FFMA R35, R81.reuse, R114, R35 ;  /* 0x0000007251237223 */ /* 0x040fe20000000023 */
[C---:B------:R-:W-:Y:S01]  /*6770*/  FFMA R32, R81.reuse, R113, R32 ;  /* 0x0000007151207223 */ /* 0x040fe20000000020 */
[----:B------:R-:W-:Y:S01]  /*6780*/  F2FP.F16.E5M2.UNPACK_B R145, R163.H1 ;  /* 0x000000a3ff91723e */ /* 0x000fe200030004ff */
[----:B------:R-:W-:Y:S01]  /*6790*/  FFMA R33, R81, R116, R33 ;  /* 0x0000007451217223 */ /* 0x000fe20000000021 */
[----:B------:R-:W-:Y:S01]  /*67a0*/  F2FP.SATFINITE.E5M2.F32.PACK_AB_MERGE_C R210, R25, R24, R210 ;  /* 0x0000001819d2723e */ /* 0x000fe200048060d2 */
[----:B------:R-:W-:Y:S01]  /*67b0*/  HADD2.F32 R144, -RZ, R143.H1_H1 ;  /* 0x3000008fff907230 */ /* 0x000fe20000004100 */
[----:B------:R-:W-:Y:S01]  /*67c0*/  F2FP.SATFINITE.E5M2.F32.PACK_AB_MERGE_C R211, R35, R30, RZ ;  /* 0x0000001e23d3723e */ /* 0x000fe200048060ff */
[----:B------:R-:W-:Y:S02]  /*67d0*/  HADD2.F32 R118, -RZ, R117.H1_H1 ;  /* 0x30000075ff767230 */ /* 0x000fe40000004100 */
[C---:B------:R-:W-:Y:S01]  /*67e0*/  FMUL R34, R78.reuse, R38 ;  /* 0x000000264e227220 */ /* 0x040fe20000400000 */
[----:B------:R-:W-:Y:S01]  /*67f0*/  HADD2.F32 R117, -RZ, R119.H0_H0 ;  /* 0x20000077ff757230 */ /* 0x000fe20000004100 */
[----:B------:R-:W-:Y:S01]  /*6800*/  F2FP.SATFINITE.E5M2.F32.PACK_AB_MERGE_C R211, R29, R28, R211 ;  /* 0x0000001c1dd3723e */ /* 0x000fe200048060d3 */
[C---:B------:R-:W-:Y:S01]  /*6810*/  FMUL R39, R78.reuse, R39 ;  /* 0x000000274e277220 */ /* 0x040fe20000400000 */
[--C-:B------:R-:W-:Y:S02]  /*6820*/  HADD2.F32 R119, -RZ, R121.reuse.H0_H0 ;  /* 0x20000079ff777230 */ /* 0x100fe40000004100 */
[C---:B------:R-:W-:Y:S01]  /*6830*/  FFMA R34, R81.reuse, R115, R34 ;  /* 0x0000007351227223 */ /* 0x040fe20000000022 */
[----:B------:R-:W-:Y:S01]  /*6840*/  HADD2.F32 R122, -RZ, R121.H1_H1 ;  /* 0x30000079ff7a7230 */ /* 0x000fe20000004100 */
[----:B------:R1:W-:Y:S01]  /*6850*/  STS.128 [R192+0x8010], R208 ;  /* 0x008010d0c0007388 */ /* 0x0003e20000000c00 */
[----:B------:R-:W-:Y:S02]  /*6860*/  HADD2.F32 R121, -RZ, R123.H0_H0 ;  /* 0x2000007bff797230 */ /* 0x000fe40000004100 */
[C---:B------:R-:W-:Y:S01]  /*6870*/  FFMA R39, R81.reuse, R118, R39 ;  /* 0x0000007651277223 */ /* 0x040fe20000000027 */
[C---:B------:R-:W-:Y:S01]  /*6880*/  FFMA R36, R81.reuse, R117, R36 ;  /* 0x0000007551247223 */ /* 0x040fe20000000024 */
[----:B------:R-:W-:Y:S01]  /*6890*/  FFMA R37, R81, R120, R37 ;  /* 0x0000007851257223 */ /* 0x000fe20000000025 */
[C---:B------:R-:W-:Y:S01]  /*68a0*/  FMUL R38, R78.reuse, R42 ;  /* 0x0000002a4e267220 */ /* 0x040fe20000400000 */
[----:B------:R-:W-:Y:S01]  /*68b0*/  ISETP.NE.AND P0, PT, R189, RZ, PT ;  /* 0x000000ffbd00720c */ /* 0x000fe20003f05270 */
[C---:B------:R-:W-:Y:S01]  /*68c0*/  FMUL R43, R78.reuse, R43 ;  /* 0x0000002b4e2b7220 */ /* 0x040fe20000400000 */
[--C-:B------:R-:W-:Y:S01]  /*68d0*/  HADD2.F32 R123, -RZ, R125.reuse.H0_H0 ;  /* 0x2000007dff7b7230 */ /* 0x100fe20000004100 */
[----:B------:R-:W-:Y:S01]  /*68e0*/  F2FP.SATFINITE.E5M2.F32.PACK_AB_MERGE_C R212, R39, R34, RZ ;  /* 0x0000002227d4723e */ /* 0x000fe200048060ff */
[C---:B------:R-:W-:Y:S01]  /*68f0*/  FFMA R38, R81.reuse, R119, R38 ;  /* 0x0000007751267223 */ /* 0x040fe20000000026 */
[C---:B------:R-:W-:Y:S01]  /*6900*/  FFMA R43, R81.reuse, R122, R43 ;  /* 0x0000007a512b7223 */ /* 0x040fe2000000002b */
[----:B------:R-:W-:Y:S01]  /*6910*/  FFMA R40, R81, R121, R40 ;  /* 0x0000007951287223 */ /* 0x000fe20000000028 */
[----:B------:R-:W-:Y:S01]  /*6920*/  F2FP.SATFINITE.E5M2.F32.PACK_AB_MERGE_C R212, R33, R32, R212 ;  /* 0x0000002021d4723e */ /* 0x000fe200048060d4 */
[----:B------:R-:W-:Y:S01]  /*6930*/  FFMA R41, R81, R124, R41 ;  /* 0x0000007c51297223 */ /* 0x000fe20000000029 */
[----:B------:R-:W-:Y:S01]  /*6940*/  HADD2.F32 R126, -RZ, R125.H1_H1 ;  /* 0x3000007dff7e7230 */ /* 0x000fe20000004100 */
[----:B------:R-:W-:Y:S01]  /*6950*/  F2FP.SATFINITE.E5M2.F32.PACK_AB_MERGE_C R213, R43, R38, RZ ;  /* 0x000000262bd5723e */ /* 0x000fe200048060ff */
[----:B------:R-:W-:Y:S02]  /*6960*/  HADD2.F32 R125, -RZ, R127.H0_H0 ;  /* 0x2000007fff7d7230 */ /* 0x000fe40000004100 */
[C---:B------:R-:W-:Y:S01]  /*6970*/  FMUL R42, R78.reuse, R46 ;  /* 0x0000002e4e2a7220 */ /* 0x040fe20000400000 */
[----:B------:R-:W-:Y:S01]  /*6980*/  FMUL R47, R78, R47 ;  /* 0x0000002f4e2f7220 */ /* 0x000fe20000400000 */
[--C-:B------:R-:W-:Y:S01]  /*6990*/  HADD2.F32 R127, -RZ, R129.reuse.H0_H0 ;  /* 0x20000081ff7f7230 */ /* 0x100fe20000004100 */
[----:B------:R-:W-:Y:S01]  /*69a0*/  F2FP.SATFINITE.E5M2.F32.PACK_AB_MERGE_C R213, R37, R36, R213 ;  /* 0x0000002425d5723e */ /* 0x000fe200048060d5 */
[C---:B------:R-:W-:Y:S01]  /*69b0*/  FFMA R42, R81.reuse, R123, R42 ;  /* 0x0000007b512a7223 */ /* 0x040fe2000000002a */
[C---:B------:R-:W-:Y:S01]  /*69c0*/  FFMA R47, R81.reuse, R126, R47 ;  /* 0x0000007e512f7223 */ /* 0x040fe2000000002f */
[C---:B------:R-:W-:Y:S01]  /*69d0*/  FFMA R44, R81.reuse, R125, R44 ;  /* 0x0000007d512c7223 */ /* 0x040fe2000000002c */
[----:B------:R-:W-:Y:S01]  /*69e0*/  ISETP.NE.AND P6, PT, R198, RZ, PT ;  /* 0x000000ffc600720c */ /* 0x000fe20003fc5270 */
[----:B------:R-:W-:Y:S01]  /*69f0*/  FFMA R45, R81, R128, R45 ;  /* 0x00000080512d7223 */ /* 0x000fe2000000002d */
[----:B------:R-:W-:Y:S01]  /*6a00*/  HADD2.F32 R130, -RZ, R129.H1_H1 ;  /* 0x30000081ff827230 */ /* 0x000fe20000004100 */
[----:B------:R-:W-:Y:S01]  /*6a10*/  F2FP.SATFINITE.E5M2.F32.PACK_AB_MERGE_C R214, R47, R42, RZ ;  /* 0x0000002a2fd6723e */ /* 0x000fe200048060ff */
[----:B------:R-:W-:Y:S02]  /*6a20*/  HADD2.F32 R129, -RZ, R131.H0_H0 ;  /* 0x20000083ff817230 */ /* 0x000fe40000004100 */
[C---:B------:R-:W-:Y:S01]  /*6a30*/  FMUL R46, R78.reuse, R50 ;  /* 0x000000324e2e7220 */ /* 0x040fe20000400000 */
[C---:B------:R-:W-:Y:S01]  /*6a40*/  FMUL R51, R78.reuse, R51 ;  /* 0x000000334e337220 */ /* 0x040fe20000400000 */
[--C-:B------:R-:W-:Y:S02]  /*6a50*/  HADD2.F32 R131, -RZ, R133.reuse.H0_H0 ;  /* 0x20000085ff837230 */ /* 0x100fe40000004100 */
[C---:B------:R-:W-:Y:S01]  /*6a60*/  FMUL R50, R78.reuse, R54 ;  /* 0x000000364e327220 */ /* 0x040fe20000400000 */
[C---:B------:R-:W-:Y:S01]  /*6a70*/  FFMA R46, R81.reuse, R127, R46 ;  /* 0x0000007f512e7223 */ /* 0x040fe2000000002e */
[----:B------:R-:W-:Y:S02]  /*6a80*/  HADD2.F32 R134, -RZ, R133.H1_H1 ;  /* 0x30000085ff867230 */ /* 0x000fe40000004100 */
[C---:B------:R-:W-:Y:S01]  /*6a90*/  FFMA R51, R81.reuse, R130, R51 ;  /* 0x0000008251337223 */ /* 0x040fe20000000033 */
[----:B------:R-:W-:Y:S02]  /*6aa0*/  HADD2.F32 R133, -RZ, R135.H0_H0 ;  /* 0x20000087ff857230 */ /* 0x000fe40000004100 */
[C---:B------:R-:W-:Y:S01]  /*6ab0*/  FMUL R55, R78.reuse, R55 ;  /* 0x000000374e377220 */ /* 0x040fe20000400000 */
[C---:B------:R-:W-:Y:S01]  /*6ac0*/  FFMA R48, R81.reuse, R129, R48 ;  /* 0x0000008151307223 */ /* 0x040fe20000000030 */
[C---:B------:R-:W-:Y:S01]  /*6ad0*/  FFMA R49, R81.reuse, R132, R49 ;  /* 0x0000008451317223 */ /* 0x040fe20000000031 */
[--C-:B------:R-:W-:Y:S02]  /*6ae0*/  HADD2.F32 R135, -RZ, R137.reuse.H0_H0 ;  /* 0x20000089ff877230 */ /* 0x100fe40000004100 */
[C---:B------:R-:W-:Y:S01]  /*6af0*/  FFMA R50, R81.reuse, R131, R50 ;  /* 0x0000008351327223 */ /* 0x040fe20000000032 */
[----:B------:R-:W-:Y:S02]  /*6b00*/  HADD2.F32 R138, -RZ, R137.H1_H1 ;  /* 0x30000089ff8a7230 */ /* 0x000fe40000004100 */
[C---:B------:R-:W-:Y:S01]  /*6b10*/  FMUL R54, R78.reuse, R58 ;  /* 0x0000003a4e367220 */ /* 0x040fe20000400000 */
[----:B------:R-:W-:Y:S02]  /*6b20*/  HADD2.F32 R137, -RZ, R139.H0_H0 ;  /* 0x2000008bff897230 */ /* 0x000fe40000004100 */
[C---:B------:R-:W-:Y:S01]  /*6b30*/  FFMA R55, R81.reuse, R134, R55 ;  /* 0x0000008651377223 */ /* 0x040fe20000000037 */
        /* <DEDUP_REMOVED lines=16> */
[----:B------:R-:W-:Y:S01]  /*6c40*/  FFMA R63, R81, R142, R63 ;  /* 0x0000008e513f7223 */ /* 0x000fe2000000003f */
[----:B------:R-:W-:Y:S01]  /*6c50*/  FMUL R67, R78, R67 ;  /* 0x000000434e437220 */ /* 0x000fe20000400000 */
[----:B------:R-:W-:Y:S01]  /*6c60*/  F2FP.SATFINITE.E5M2.F32.PACK_AB_MERGE_C R215, R51, R46, RZ ;  /* 0x0000002e33d7723e */ /* 0x000fe200048060ff */
[C---:B------:R-:W-:Y:S01]  /*6c70*/  FFMA R60, R81.reuse, R141, R60 ;  /* 0x0000008d513c7223 */ /* 0x040fe2000000003c */
[C---:B------:R-:W-:Y:S01]  /*6c80*/  FFMA R61, R81.reuse, R144, R61 ;  /* 0x00000090513d7223 */ /* 0x040fe2000000003d */
[C---:B------:R-:W-:Y:S01]  /*6c90*/  FFMA R62, R81.reuse, R143, R62 ;  /* 0x0000008f513e7223 */ /* 0x040fe2000000003e */
[----:B------:R-:W-:Y:S01]  /*6ca0*/  FFMA R67, R81, R146, R67 ;  /* 0x0000009251437223 */ /* 0x000fe20000000043 */
[----:B------:R-:W-:Y:S02]  /*6cb0*/  F2FP.SATFINITE.E5M2.F32.PACK_AB_MERGE_C R214, R41, R40, R214 ;  /* 0x0000002829d6723e */ /* 0x000fe400048060d6 */
[----:B------:R-:W-:Y:S02]  /*6cc0*/  F2FP.SATFINITE.E5M2.F32.PACK_AB_MERGE_C R215, R45, R44, R215 ;  /* 0x0000002c2dd7723e */ /* 0x000fe400048060d7 */
[----:B------:R-:W-:Y:S02]  /*6cd0*/  F2FP.SATFINITE.E5M2.F32.PACK_AB_MERGE_C R216, R55, R50, RZ ;  /* 0x0000003237d8723e */ /* 0x000fe400048060ff */
[----:B------:R-:W-:Y:S01]  /*6ce0*/  F2FP.SATFINITE.E5M2.F32.PACK_AB_MERGE_C R217, R59, R54, RZ ;  /* 0x000000363bd9723e */ /* 0x000fe200048060ff */
[----:B------:R1:W-:Y:S01]  /*6cf0*/  STS.128 [R195+0x8020], R212 ;  /* 0x008020d4c3007388 */ /* 0x0003e20000000c00 */
[----:B------:R-:W-:Y:S02]  /*6d00*/  F2FP.SATFINITE.E5M2.F32.PACK_AB_MERGE_C R218, R63, R58, RZ ;  /* 0x0000003a3fda723e */ /* 0x000fe400048060ff */
[----:B------:R-:W-:Y:S02]  /*6d10*/  F2FP.SATFINITE.E5M2.F32.PACK_AB_MERGE_C R219, R67, R62, RZ ;  /* 0x0000003e43db723e */ /* 0x000fe400048060ff */
[----:B------:R-:W-:Y:S02]  /*6d20*/  F2FP.SATFINITE.E5M2.F32.PACK_AB_MERGE_C R216, R49, R48, R216 ;  /* 0x0000003031d8723e */ /* 0x000fe400048060d8 */
[----:B------:R-:W-:Y:S02]  /*6d30*/  F2FP.SATFINITE.E5M2.F32.PACK_AB_MERGE_C R217, R53, R52, R217 ;  /* 0x0000003435d9723e */ /* 0x000fe400048060d9 */
[----:B------:R-:W-:Y:S02]  /*6d40*/  F2FP.SATFINITE.E5M2.F32.PACK_AB_MERGE_C R218, R57, R56, R218 ;  /* 0x0000003839da723e */ /* 0x000fe400048060da */
[----:B------:R-:W-:Y:S02]  /*6d50*/  F2FP.SATFINITE.E5M2.F32.PACK_AB_MERGE_C R219, R61, R60, R219 ;  /* 0x0000003c3ddb723e */ /* 0x000fe400048060db */
[----:B------:R-:W-:Y:S02]  /*6d60*/  LEA R204, R181, UR49, 0x3 ;  /* 0x00000031b5cc7c11 */ /* 0x000fe4000f8e18ff */
[----:B------:R-:W-:Y:S01]  /*6d70*/  @P6 SHF.L.U32 R221, R180, 0x1f, RZ ;  /* 0x0000001fb4dd6819 */ /* 0x000fe200000006ff */
[----:B------:R1:W-:Y:S01]  /*6d80*/  STS.128 [R194+0x8010], R216 ;  /* 0x008010d8c2007388 */ /* 0x0003e20000000c00 */
[----:B------:R-:W-:Y:S01]  /*6d90*/  @!PT LDS RZ, [RZ] ;  /* 0x00000000fffff984 */ /* 0x000fe20000000800 */
[----:B------:R-:W-:Y:S01]  /*6da0*/  @!PT LDS RZ, [RZ] ;  /* 0x00000000fffff984 */ /* 0x000fe20000000800 */
[----:B------:R-:W-:Y:S01]  /*6db0*/  @!PT LDS RZ, [RZ] ;  /* 0x00000000fffff984 */ /* 0x000fe20000000800 */
[----:B------:R-:W-:Y:S01]  /*6dc0*/  @!PT LDS RZ, [RZ] ;  /* 0x00000000fffff984 */ /* 0x000fe20000000800 */
[----:B------:R2:W-:Y:S07]  /*6dd0*/  MEMBAR.ALL.CTA ;  /* 0x0000000000007992 */ /* 0x0005ee0000008000 */
[----:B--2---:R-:W2:Y:S02]  /*6de0*/  FENCE.VIEW.ASYNC.S ;  /* 0x00000000000073c6 */ /* 0x004ea40000000000 */
[----:B--2---:R-:W-:Y:S06]  /*6df0*/  BAR.SYNC.DEFER_BLOCKING 0x1, 0x80 ;  /* 0x0042000000007b1d */ /* 0x004fec0000010000 */
[----:B------:R-:W-:Y:S05]  /*6e00*/  @P0 BRA `(.L_x_101) ;  /* 0x0000000000280947 */ /* 0x000fea0003800000 */
[----:B------:R-:W-:Y:S02]  /*6e10*/  UIADD3 UR4, UPT, UPT, UR49, 0x8200, URZ ;  /* 0x0000820031047890 */ /* 0x000fe4000fffe0ff */
[----:B------:R-:W-:Y:S01]  /*6e20*/  UIADD3 UR6, UP0, UPT, UR52, 0x680, URZ ;  /* 0x0000068034067890 */ /* 0x000fe2000ff1e0ff */
[----:B------:R-:W-:Y:S03]  /*6e30*/  UMOV UR43, UR36 ;  /* 0x00000024002b7c82 */ /* 0x000fe60008000000 */
[----:B------:R-:W-:Y:S01]  /*6e40*/  MOV R188, UR4 ;  /* 0x0000000400bc7c02 */ /* 0x000fe20008000f00 */
[----:B------:R-:W-:Y:S03]  /*6e50*/  UIADD3.X UR7, UPT, UPT, URZ, UR53, URZ, UP0, !UPT ;  /* 0x00000035ff077290 */ /* 0x000fe600087fe4ff */
[----:B------:R-:W-:Y:S11]  /*6e60*/  R2UR UR40, R188 ;  /* 0x00000000bc2872ca */ /* 0x000ff600000e0000 */
[----:B------:R-:W-:Y:S02]  /*6e70*/  @!UPT UIADD3 URZ, UPT, UPT, URZ, URZ, URZ ;  /* 0x000000fffffff290 */ /* 0x000fe4000fffe0ff */
[----:B------:R2:W-:Y:S01]  /*6e80*/  UTMASTG.3D [UR40], [UR6] ;  /* 0x00000028060073b5 */ /* 0x0005e20008010000 */
[----:B------:R0:W-:Y:S01]  /*6e90*/  UTMACMDFLUSH ;  /* 0x00000000000079b7 */ /* 0x0001e20000000000 */
[----:B--2---:R-:W-:Y:S04]  /*6ea0*/  DEPBAR.LE SB0, 0x1 ;  /* 0x000080400000791a */ /* 0x004fe80000000000 */
.L_x_101:
[----:B------:R-:W-:Y:S05]  /*6eb0*/  BSYNC.RECONVERGENT B0 ;  /* 0x0000000000007941 */ /* 0x000fea0003800200 */
.L_x_100:
[----:B------:R-:W-:Y:S06]  /*6ec0*/  BAR.SYNC.DEFER_BLOCKING 0x1, 0x80 ;  /* 0x0042000000007b1d */ /* 0x000fec0000010000 */
[----:B------:R-:W2:Y:S01]  /*6ed0*/  @P6 SYNCS.PHASECHK.TRANS64.TRYWAIT P0, [R204+URZ+0x70], R221 ;  /* 0x000070ddcc0065a7 */ /* 0x000ea200080011ff */
[----:B------:R-:W-:Y:S01]  /*6ee0*/  BSSY B1, `(.L_x_102) ;  /* 0x0000023000017945 */ /* 0x000fe20003800000 */
[----:B--2---:R-:W-:Y:S03]  /*6ef0*/  @P6 SEL R196, RZ, 0x1, !P0 ;  /* 0x00000001ffc46807 */ /* 0x004fe60004000000 */
[----:B------:R-:W-:Y:S05]  /*6f00*/  @!P6 BRA `(.L_x_103) ;  /* 0x000000000080e947 */ /* 0x000fea0003800000 */
[----:B------:R-:W-:Y:S01]  /*6f10*/  ISETP.NE.AND P1, PT, R197, RZ, PT ;  /* 0x000000ffc500720c */ /* 0x000fe20003f25270 */
[----:B------:R-:W-:Y:S01]  /*6f20*/  BSSY B0, `(.L_x_104) ;  /* 0x000000a000007945 */ /* 0x000fe20003800000 */
[----:B------:R-:W-:Y:S11]  /*6f30*/  ISETP.NE.AND P0, PT, R196, RZ, PT ;  /* 0x000000ffc400720c */ /* 0x000ff60003f05270 */
[----:B------:R-:W-:Y:S04]  /*6f40*/  @P1 IMAD R0, R181, 0x2000, R186 ;  /* 0x00002000b5001824 */ /* 0x000fe800078e02ba */
[C---:B------:R-:W-:Y:S01]  /*6f50*/  @P1 IMAD.IADD R6, R0.reuse, 0x1, R199 ;  /* 0x0000000100061824 */ /* 0x040fe200078e02c7 */
[----:B------:R-:W-:Y:S03]  /*6f60*/  @P1 IADD3 R4, PT, PT, R0, R207, RZ ;  /* 0x000000cf00041210 */ /* 0x000fe60007ffe0ff */
[----:B------:R-:W-:Y:S01]  /*6f70*/  @P1 IMAD.IADD R2, R205, 0x1, R6 ;  /* 0x00000001cd021824 */ /* 0x000fe200078e0206 */
[----:B------:R-:W-:Y:S06]  /*6f80*/  @P0 BRA `(.L_x_105) ;  /* 0x00000000000c0947 */ /* 0x000fec0003800000 */
[----:B------:R-:W-:Y:S04]  /*6f90*/  SHF.L.U32 R3, R180, 0x1f, RZ ;  /* 0x0000001fb4037819 */ /* 0x000fe800000006ff */
[----:B------:R-:W2:Y:S02]  /*6fa0*/  SYNCS.PHASECHK.TRANS64.TRYWAIT P0, [R204+URZ+0x70], R3 ;  /* 0x00007003cc0075a7 */ /* 0x000ea400080011ff */
[----:B--2---:R-:W-:Y:S05]  /*6fb0*/  @!P0 BRA `(.L_x_106) ;  /* 0x0000004c00148947 */ /* 0x004fea0003800000 */
.L_x_105:
[----:B------:R-:W-:Y:S05]  /*6fc0*/  BSYNC B0 ;  /* 0x0000000000007941 */ /* 0x000fea0003800000 */
.L_x_104:
[----:B------:R-:W-:Y:S01]  /*6fd0*/  ISETP.NE.AND P0, PT, R197, RZ, PT ;  /* 0x000000ffc500720c */ /* 0x000fe20003f05270 */
[----:B--2---:R-:W-:Y:S02]  /*6fe0*/  VIADD R204, R204, 0x90 ;  /* 0x00000090cccc7836 */ /* 0x004fe40000000000 */
[----:B------:R-:W-:Y:S02]  /*6ff0*/  IMAD.U32 R3, RZ, RZ, UR37 ;  /* 0x00000025ff037e24 */ /* 0x000fe4000f8e00ff */
[----:B------:R-:W-:Y:S03]  /*7000*/  VIADD R181, R181, 0x1 ;  /* 0x00000001b5b57836 */ /* 0x000fe60000000000 */
[----:B------:R-:W-:Y:S05]  /*7010*/  PRMT R3, R3, 0x654, R204 ;  /* 0x0000065403037816 */ /* 0x000fea00000000cc */
[----:B------:R2:W3:Y:S04]  /*7020*/  @P0 LDS.128 R148, [R0] ;  /* 0x0000000000940984 */ /* 0x0004e80000000c00 */
[----:B------:R2:W4:Y:S04]  /*7030*/  @P0 LDS.128 R156, [R4+0x20] ;  /* 0x00002000049c0984 */ /* 0x0005280000000c00 */
        /* <DEDUP_REMOVED lines=9> */
[----:B------:R-:W-:Y:S01]  /*70d0*/  SEL R181, R181, RZ, P0 ;  /* 0x000000ffb5b57207 */ /* 0x000fe20000000000 */
[----:B-----5:R5:W-:Y:S02]  /*70e0*/  SYNCS.ARRIVE.TRANS64.RED.A1T0 RZ, [R3+URZ], RZ ;  /* 0x000000ff03ff79a7 */ /* 0x020be400081004ff */
[----:B-----5:R-:W-:Y:S04]  /*70f0*/  SEL R3, RZ, 0x1, P0 ;  /* 0x00000001ff037807 */ /* 0x020fe80000000000 */
[----:B--234-:R-:W-:Y:S02]  /*7100*/  LOP3.LUT R180, R180, R3, RZ, 0x3c, !PT ;  /* 0x00000003b4b47212 */ /* 0x01cfe400078e3cff */
.L_x_103:
[----:B------:R-:W-:Y:S05]  /*7110*/  BSYNC B1 ;  /* 0x0000000000017941 */ /* 0x000fea0003800000 */
.L_x_102:
[----:B------:R-:W-:Y:S01]  /*7120*/  VIADD R0, R80, 0x40 ;  /* 0x0000004050007836 */ /* 0x000fe20000000000 */
[----:B------:R-:W-:Y:S04]  /*7130*/  BSSY.RECONVERGENT B6, `(.L_x_107) ;  /* 0x0000015000067945 */ /* 0x000fe80003800200 */
[----:B------:R-:W-:Y:S04]  /*7140*/  SHF.R.U32.HI R0, RZ, 0x15, R0 ;  /* 0x00000015ff007819 */ /* 0x000fe80000011600 */
[----:B------:R-:W-:Y:S11]  /*7150*/  LOP3.LUT P0, RZ, R0, 0x3, R173, 0x48, !PT ;  /* 0x0000000300ff7812 */ /* 0x000ff600078048ad */
[----:B------:R-:W-:Y:S02]  /*7160*/  @!UPT UIADD3 URZ, UPT, UPT, URZ, URZ, URZ ;  /* 0x000000fffffff290 */ /* 0x000fe4000fffe0ff */
[----:B------:R-:W-:Y:S05]  /*7170*/  @!P0 BRA `(.L_x_108) ;  /* 0x0000000000408947 */ /* 0x000fea0003800000 */
[----:B------:R-:W2:Y:S01]  /*7180*/  LDCU.64 UR8, c[0x4][0x78] ;  /* 0x01000f00ff0877ac */ /* 0x000ea20008000a00 */
[----:B------:R-:W-:Y:S01]  /*7190*/  MOV R3, 0x0 ;  /* 0x0000000000037802 */ /* 0x000fe20000000f00 */
[----:B------:R-:W-:Y:S02]  /*71a0*/  HFMA2 R12, -RZ, RZ, 0, 5.9604644775390625e-08 ;  /* 0x00000001ff0c7431 */ /* 0x000fe400000001ff */
[----:B------:R-:W-:Y:S02]  /*71b0*/  IMAD.MOV.U32 R8, RZ, RZ, 0x192 ;  /* 0x00000192ff087424 */ /* 0x000fe400078e00ff */
[----:B------:R-:W-:Y:S01]  /*71c0*/  IMAD.MOV.U32 R13, RZ, RZ, RZ ;  /* 0x000000ffff0d7224 */ /* 0x000fe200078e00ff */
[----:B------:R-:W3:Y:S01]  /*71d0*/  LDCU.64 UR6, c[0x4][0x80] ;  /* 0x01001000ff0677ac */ /* 0x000ee20008000a00 */
[----:B------:R-:W4:Y:S01]  /*71e0*/  LDC.64 R2, c[0x4][R3] ;  /* 0x0100000003027b82 */ /* 0x000f220000000a00 */
[----:B------:R-:W5:Y:S01]  /*71f0*/  LDCU.64 UR4, c[0x4][0x18] ;  /* 0x01000300ff0477ac */ /* 0x000f620008000a00 */
[----:B--2---:R-:W-:Y:S01]  /*7200*/  MOV R5, UR9 ;  /* 0x0000000900057c02 */ /* 0x004fe20008000f00 */
[----:B------:R-:W-:Y:S01]  /*7210*/  IMAD.U32 R4, RZ, RZ, UR8 ;  /* 0x00000008ff047e24 */ /* 0x000fe2000f8e00ff */
[----:B---3--:R-:W-:Y:S01]  /*7220*/  MOV R7, UR7 ;  /* 0x0000000700077c02 */ /* 0x008fe20008000f00 */
[----:B------:R-:W-:Y:S01]  /*7230*/  IMAD.U32 R6, RZ, RZ, UR6 ;  /* 0x00000006ff067e24 */ /* 0x000fe2000f8e00ff */
[----:B-----5:R-:W-:Y:S01]  /*7240*/  MOV R11, UR5 ;  /* 0x00000005000b7c02 */ /* 0x020fe20008000f00 */
[----:B------:R-:W-:Y:S02]  /*7250*/  IMAD.U32 R10, RZ, RZ, UR4 ;  /* 0x00000004ff0a7e24 */ /* 0x000fe4000f8e00ff */
[----:B------:R-:W-:Y:S07]  /*7260*/  LEPC R20, `(.L_x_108) ;  /* 0x000000001014794e */ /* 0x000fee0000000000 */
[----:B-1--4-:R-:W-:Y:S05]  /*7270*/  CALL.ABS.NOINC R2 ;  /* 0x0000000002007343 */ /* 0x012fea0003c00000 */
.L_x_108:
[----:B------:R-:W-:Y:S05]  /*7280*/  BSYNC.RECONVERGENT B6 ;  /* 0x0000000000067941 */ /* 0x000fea0003800200 */
.L_x_107:
[----:B------:R-:W-:Y:S01]  /*7290*/  F2FP.F16.E5M2.UNPACK_B R4, R149 ;  /* 0x00000095ff04723e */ /* 0x000fe200020004ff */
[----:B------:R-:W-:Y:S05]  /*72a0*/  WARPSYNC.ALL ;  /* 0x0000000000007948 */ /* 0x000fea0003800000 */
[----:B------:R-:W-:Y:S01]  /*72b0*/  R2UR UR4, R80 ;  /* 0x00000000500472ca */ /* 0x000fe200000e0000 */
[--C-:B------:R-:W-:Y:S01]  /*72c0*/  HADD2.F32 R88, -RZ, R4.reuse.H0_H0 ;  /* 0x20000004ff587230 */ /* 0x100fe20000004100 */
[-C--:B------:R-:W-:Y:S01]  /*72d0*/  F2FP.F16.E5M2.UNPACK_B R0, R148.reuse ;  /* 0x00000094ff00723e */ /* 0x080fe200020004ff */
[----:B------:R-:W-:Y:S01]  /*72e0*/  HADD2.F32 R83, -RZ, R4.H1_H1 ;  /* 0x30000004ff537230 */ /* 0x000fe20000004100 */
[----:B------:R-:W-:Y:S01]  /*72f0*/  F2FP.F16.E5M2.UNPACK_B R4, R151 ;  /* 0x00000097ff04723e */ /* 0x000fe200020004ff */
[----:B------:R-:W-:Y:S01]  /*7300*/  BSSY.RECONVERGENT B0, `(.L_x_109) ;  /* 0x0000116000007945 */ /* 0x000fe20003800200 */
[----:B------:R-:W-:Y:S01]  /*7310*/  F2FP.F16.E5M2.UNPACK_B R3, R148.H1 ;  /* 0x00000094ff03723e */ /* 0x000fe200030004ff */
[--C-:B------:R-:W-:Y:S01]  /*7320*/  HADD2.F32 R2, -RZ, R0.reuse.H0_H0 ;  /* 0x20000000ff027230 */ /* 0x100fe20000004100 */
[----:B-1----:R-:W-:Y:S01]  /*7330*/  F2FP.F16.E5M2.UNPACK_B R135, R162 ;  /* 0x000000a2ff87723e */ /* 0x002fe200020004ff */
[----:B------:R-:W-:Y:S01]  /*7340*/  HADD2.F32 R82, -RZ, R0.H1_H1 ;  /* 0x30000000ff527230 */ /* 0x000fe20000004100 */
[----:B------:R-:W-:Y:S01]  /*7350*/  F2FP.F16.E5M2.UNPACK_B R0, R149.H1 ;  /* 0x00000095ff00723e */ /* 0x000fe200030004ff */
[--C-:B------:R-:W-:Y:S01]  /*7360*/  HADD2.F32 R84, -RZ, R3.reuse.H0_H0 ;  /* 0x20000003ff547230 */ /* 0x100fe20000004100 */
[----:B------:R-:W-:Y:S01]  /*7370*/  F2FP.F16.E5M2.UNPACK_B R125, R159.H1 ;  /* 0x0000009fff7d723e */ /* 0x000fe200030004ff */
[----:B------:R-:W-:Y:S01]  /*7380*/  HADD2.F32 R86, -RZ, R3.H1_H1 ;  /* 0x30000003ff567230 */ /* 0x000fe20000004100 */
[-C--:B------:R-:W-:Y:S01]  /*7390*/  F2FP.F16.E5M2.UNPACK_B R3, R150.reuse ;  /* 0x00000096ff03723e */ /* 0x080fe200020004ff */
[--C-:B------:R-:W-:Y:S01]  /*73a0*/  HADD2.F32 R90, -RZ, R0.reuse.H0_H0 ;  /* 0x20000000ff5a7230 */ /* 0x100fe20000004100 */
[----:B------:R-:W-:Y:S01]  /*73b0*/  ISETP.NE.AND P0, PT, R189, RZ, PT ;  /* 0x000000ffbd00720c */ /* 0x000fe20003f05270 */
[----:B------:R-:W-:Y:S01]  /*73c0*/  HADD2.F32 R85, -RZ, R0.H1_H1 ;  /* 0x30000000ff557230 */ /* 0x000fe20000004100 */
[----:B------:R-:W-:Y:S01]  /*73d0*/  F2FP.F16.E5M2.UNPACK_B R0, R150.H1 ;  /* 0x00000096ff00723e */ /* 0x000fe200030004ff */
[--C-:B------:R-:W-:Y:S01]  /*73e0*/  HADD2.F32 R92, -RZ, R3.reuse.H0_H0 ;  /* 0x20000003ff5c7230 */ /* 0x100fe20000004100 */
[----:B------:R-:W-:Y:S01]  /*73f0*/  ISETP.NE.AND P6, PT, R198, RZ, PT ;  /* 0x000000ffc600720c */ /* 0x000fe20003fc5270 */
[----:B------:R-:W-:Y:S01]  /*7400*/  HADD2.F32 R87, -RZ, R3.H1_H1 ;  /* 0x30000003ff577230 */ /* 0x000fe20000004100 */
[----:B------:R-:W-:Y:S01]  /*7410*/  F2FP.F16.E5M2.UNPACK_B R3, R151.H1 ;  /* 0x00000097ff03723e */ /* 0x000fe200030004ff */
[--C-:B------:R-:W-:Y:S02]  /*7420*/  HADD2.F32 R94, -RZ, R0.reuse.H0_H0 ;  /* 0x20000000ff5e7230 */ /* 0x100fe40000004100 */
[----:B------:R-:W-:Y:S01]  /*7430*/  HADD2.F32 R89, -RZ, R0.H1_H1 ;  /* 0x30000000ff597230 */ /* 0x000fe20000004100 */
[-C--:B------:R-:W-:Y:S01]  /*7440*/  F2FP.F16.E5M2.UNPACK_B R0, R152.reuse ;  /* 0x00000098ff00723e */ /* 0x080fe200020004ff */
[--C-:B------:R-:W-:Y:S02]  /*7450*/  HADD2.F32 R96, -RZ, R4.reuse.H0_H0 ;  /* 0x20000004ff607230 */ /* 0x100fe40000004100 */
[----:B------:R-:W-:Y:S01]  /*7460*/  HADD2.F32 R91, -RZ, R4.H1_H1 ;  /* 0x30000004ff5b7230 */ /* 0x000fe20000004100 */
[-C--:B------:R-:W-:Y:S01]  /*7470*/  F2FP.F16.E5M2.UNPACK_B R4, R153.reuse ;  /* 0x00000099ff04723e */ /* 0x080fe200020004ff */
[--C-:B------:R-:W-:Y:S02]  /*7480*/  HADD2.F32 R100, -RZ, R0.reuse.H0_H0 ;  /* 0x20000000ff647230 */ /* 0x100fe40000004100 */
[----:B------:R-:W-:Y:S01]  /*7490*/  HADD2.F32 R95, -RZ, R0.H1_H1 ;  /* 0x30000000ff5f7230 */ /* 0x000fe20000004100 */
[----:B------:R-:W-:Y:S01]  /*74a0*/  F2FP.F16.E5M2.UNPACK_B R0, R153.H1 ;  /* 0x00000099ff00723e */ /* 0x000fe200030004ff */
[--C-:B------:R-:W-:Y:S02]  /*74b0*/  HADD2.F32 R98, -RZ, R3.reuse.H0_H0 ;  /* 0x20000003ff627230 */ /* 0x100fe40000004100 */
[----:B------:R-:W-:Y:S01]  /*74c0*/  HADD2.F32 R93, -RZ, R3.H1_H1 ;  /* 0x30000003ff5d7230 */ /* 0x000fe20000004100 */
[----:B------:R-:W-:Y:S01]  /*74d0*/  F2FP.F16.E5M2.UNPACK_B R3, R152.H1 ;  /* 0x00000098ff03723e */ /* 0x000fe200030004ff */
[--C-:B------:R-:W-:Y:S02]  /*74e0*/  HADD2.F32 R106, -RZ, R0.reuse.H0_H0 ;  /* 0x20000000ff6a7230 */ /* 0x100fe40000004100 */
[----:B------:R-:W-:Y:S01]  /*74f0*/  HADD2.F32 R101, -RZ, R0.H1_H1 ;  /* 0x30000000ff657230 */ /* 0x000fe20000004100 */
[-C--:B------:R-:W-:Y:S01]  /*7500*/  F2FP.F16.E5M2.UNPACK_B R0, R154.reuse.H1 ;  /* 0x0000009aff00723e */ /* 0x080fe200030004ff */
[--C-:B------:R-:W-:Y:S02]  /*7510*/  HADD2.F32 R104, -RZ, R4.reuse.H0_H0 ;  /* 0x20000004ff687230 */ /* 0x100fe40000004100 */
[----:B------:R-:W-:Y:S01]  /*7520*/  HADD2.F32 R99, -RZ, R4.H1_H1 ;  /* 0x30000004ff637230 */ /* 0x000fe20000004100 */
[----:B------:R-:W-:Y:S01]  /*7530*/  F2FP.F16.E5M2.UNPACK_B R4, R155 ;  /* 0x0000009bff04723e */ /* 0x000fe200020004ff */
[--C-:B------:R-:W-:Y:S02]  /*7540*/  HADD2.F32 R102, -RZ, R3.reuse.H0_H0 ;  /* 0x20000003ff667230 */ /* 0x100fe40000004100 */
[----:B------:R-:W-:Y:S01]  /*7550*/  HADD2.F32 R97, -RZ, R3.H1_H1 ;  /* 0x30000003ff617230 */ /* 0x000fe20000004100 */
[----:B------:R-:W-:Y:S01]  /*7560*/  F2FP.F16.E5M2.UNPACK_B R3, R154 ;  /* 0x0000009aff03723e */ /* 0x000fe200020004ff */
[--C-:B------:R-:W-:Y:S02]  /*7570*/  HADD2.F32 R110, -RZ, R0.reuse.H0_H0 ;  /* 0x20000000ff6e7230 */ /* 0x100fe40000004100 */
[----:B------:R-:W-:Y:S01]  /*7580*/  HADD2.F32 R105, -RZ, R0.H1_H1 ;  /* 0x30000000ff697230 */ /* 0x000fe20000004100 */
[-C--:B------:R-:W-:Y:S01]  /*7590*/  F2FP.F16.E5M2.UNPACK_B R0, R156.reuse ;  /* 0x0000009cff00723e */ /* 0x080fe200020004ff */
[--C-:B------:R-:W-:Y:S02]  /*75a0*/  HADD2.F32 R112, -RZ, R4.reuse.H0_H0 ;  /* 0x20000004ff707230 */ /* 0x100fe40000004100 */
[----:B------:R-:W-:Y:S01]  /*75b0*/  HADD2.F32 R107, -RZ, R4.H1_H1 ;  /* 0x30000004ff6b7230 */ /* 0x000fe20000004100 */
[----:B------:R-:W-:Y:S01]  /*75c0*/  F2FP.F16.E5M2.UNPACK_B R4, R157 ;  /* 0x0000009dff04723e */ /* 0x000fe200020004ff */
[--C-:B------:R-:W-:Y:S02]  /*75d0*/  HADD2.F32 R108, -RZ, R3.reuse.H0_H0 ;  /* 0x20000003ff6c7230 */ /* 0x100fe40000004100 */
[----:B------:R-:W-:Y:S01]  /*75e0*/  HADD2.F32 R103, -RZ, R3.H1_H1 ;  /* 0x30000003ff677230 */ /* 0x000fe20000004100 */
[----:B------:R-:W-:Y:S01]  /*75f0*/  F2FP.F16.E5M2.UNPACK_B R3, R155.H1 ;  /* 0x0000009bff03723e */ /* 0x000fe200030004ff */
[--C-:B------:R-:W-:Y:S02]  /*7600*/  HADD2.F32 R116, -RZ, R0.reuse.H0_H0 ;  /* 0x20000000ff747230 */ /* 0x100fe40000004100 */
[----:B------:R-:W-:Y:S01]  /*7610*/  HADD2.F32 R111, -RZ, R0.H1_H1 ;  /* 0x30000000ff6f7230 */ /* 0x000fe20000004100 */
[----:B------:R-:W-:Y:S01]  /*7620*/  F2FP.F16.E5M2.UNPACK_B R0, R156.H1 ;  /* 0x0000009cff00723e */ /* 0x000fe200030004ff */
[--C-:B------:R-:W-:Y:S02]  /*7630*/  HADD2.F32 R120, -RZ, R4.reuse.H0_H0 ;  /* 0x20000004ff787230 */ /* 0x100fe40000004100 */
[----:B------:R-:W-:Y:S02]  /*7640*/  HADD2.F32 R115, -RZ, R4.H1_H1 ;  /* 0x30000004ff737230 */ /* 0x000fe40000004100 */
[--C-:B------:R-:W-:Y:S01]  /*7650*/  HADD2.F32 R114, -RZ, R3.reuse.H0_H0 ;  /* 0x20000003ff727230 */ /* 0x100fe20000004100 */
[----:B------:R-:W1:Y:S01]  /*7660*/  LDTM.x64 R4, tmem[UR4+0x40] ;  /* 0x00004004000479ee */ /* 0x000e620008340000 */
[----:B------:R-:W-:Y:S01]  /*7670*/  HADD2.F32 R109, -RZ, R3.H1_H1 ;  /* 0x30000003ff6d7230 */ /* 0x000fe20000004100 */
[----:B------:R-:W-:Y:S01]  /*7680*/  F2FP.F16.E5M2.UNPACK_B R3, R157.H1 ;  /* 0x0000009dff03723e */ /* 0x000fe200030004ff */
        /* <DEDUP_REMOVED lines=14> */
[----:B------:R-:W-:Y:S01]  /*7770*/  F2FP.F16.E5M2.UNPACK_B R0, R160.H1 ;  /* 0x000000a0ff00723e */ /* 0x000fe200030004ff */
[--C-:B------:R-:W-:Y:S02]  /*7780*/  HADD2.F32 R132, -RZ, R3.reuse.H0_H0 ;  /* 0x20000003ff847230 */ /* 0x100fe40000004100 */
[C---:B-1----:R-:W-:Y:S01]  /*7790*/  FMUL R7, R78.reuse, R7 ;  /* 0x000000074e077220 */ /* 0x042fe20000400000 */
        /* <DEDUP_REMOVED lines=10> */
[C---:B------:R-:W-:Y:S01]  /*7840*/  FMUL R0, R78.reuse, R4 ;  /* 0x000000044e007220 */ /* 0x040fe20000400000 */
[--C-:B------:R-:W-:Y:S01]  /*7850*/  HADD2.F32 R140, -RZ, R135.reuse.H0_H0 ;  /* 0x20000087ff8c7230 */ /* 0x100fe20000004100 */
[----:B------:R-:W-:Y:S01]  /*7860*/  F2FP.F16.E5M2.UNPACK_B R4, R163 ;  /* 0x000000a3ff04723e */ /* 0x000fe200020004ff */
[----:B------:R-:W-:Y:S02]  /*7870*/  HADD2.F32 R135, -RZ, R135.H1_H1 ;  /* 0x30000087ff877230 */ /* 0x000fe40000004100 */
[C---:B------:R-:W-:Y:S01]  /*7880*/  FFMA R0, R81.reuse, R2, R0 ;  /* 0x0000000251007223 */ /* 0x040fe20000000000 */
[C---:B------:R-:W-:Y:S01]  /*7890*/  FMUL R2, R78.reuse, R5 ;  /* 0x000000054e027220 */ /* 0x040fe20000400000 */
[--C-:B------:R-:W-:Y:S01]  /*78a0*/  HADD2.F32 R142, -RZ, R3.reuse.H0_H0 ;  /* 0x20000003ff8e7230 */ /* 0x100fe20000004100 */
[----:B------:R-:W-:Y:S01]  /*78b0*/  F2FP.F16.E5M2.UNPACK_B R5, R163.H1 ;  /* 0x000000a3ff05723e */ /* 0x000fe200030004ff */
[----:B------:R-:W-:Y:S02]  /*78c0*/  HADD2.F32 R137, -RZ, R3.H1_H1 ;  /* 0x30000003ff897230 */ /* 0x000fe40000004100 */
[C---:B------:R-:W-:Y:S01]  /*78d0*/  FFMA R2, R81.reuse, R82, R2 ;  /* 0x0000005251027223 */ /* 0x040fe20000000002 */
[--C-:B------:R-:W-:Y:S02]  /*78e0*/  HADD2.F32 R82, -RZ, R4.reuse.H0_H0 ;  /* 0x20000004ff527230 */ /* 0x100fe40000004100 */
[C---:B------:R-:W-:Y:S01]  /*78f0*/  FMUL R3, R78.reuse, R6 ;  /* 0x000000064e037220 */ /* 0x040fe20000400000 */
[----:B------:R-:W-:Y:S02]  /*7900*/  HADD2.F32 R139, -RZ, R4.H1_H1 ;  /* 0x30000004ff8b7230 */ /* 0x000fe40000004100 */
[C---:B------:R-:W-:Y:S01]  /*7910*/  FMUL R4, R78.reuse, R9 ;  /* 0x000000094e047220 */ /* 0x040fe20000400000 */
[--C-:B------:R-:W-:Y:S02]  /*7920*/  HADD2.F32 R141, -RZ, R5.reuse.H1_H1 ;  /* 0x30000005ff8d7230 */ /* 0x100fe40000004100 */
[C---:B------:R-:W-:Y:S01]  /*7930*/  FFMA R3, R81.reuse, R84, R3 ;  /* 0x0000005451037223 */ /* 0x040fe20000000003 */
[----:B------:R-:W-:Y:S01]  /*7940*/  FFMA R7, R81, R86, R7 ;  /* 0x0000005651077223 */ /* 0x000fe20000000007 */
[----:B------:R-:W-:Y:S02]  /*7950*/  HADD2.F32 R84, -RZ, R5.H0_H0 ;  /* 0x20000005ff547230 */ /* 0x000fe40000004100 */
[C---:B------:R-:W-:Y:S01]  /*7960*/  FMUL R5, R78.reuse, R10 ;  /* 0x0000000a4e057220 */ /* 0x040fe20000400000 */
[C---:B------:R-:W-:Y:S01]  /*7970*/  FMUL R6, R78.reuse, R11 ;  /* 0x0000000b4e067220 */ /* 0x040fe20000400000 */
[C---:B------:R-:W-:Y:S01]  /*7980*/  FMUL R11, R78.reuse, R16 ;  /* 0x000000104e0b7220 */ /* 0x040fe20000400000 */
[----:B------:R-:W-:Y:S01]  /*7990*/  F2FP.SATFINITE.E5M2.F32.PACK_AB_MERGE_C R143, R7, R3, RZ ;  /* 0x00000003078f723e */ /* 0x000fe200048060ff */
[C---:B------:R-:W-:Y:S01]  /*79a0*/  FMUL R3, R78.reuse, R8 ;  /* 0x000000084e037220 */ /* 0x040fe20000400000 */
[C---:B------:R-:W-:Y:S01]  /*79b0*/  FMUL R7, R78.reuse, R12 ;  /* 0x0000000c4e077220 */ /* 0x040fe20000400000 */
[C---:B------:R-:W-:Y:S01]  /*79c0*/  FMUL R8, R78.reuse, R13 ;  /* 0x0000000d4e087220 */ /* 0x040fe20000400000 */
[C---:B------:R-:W-:Y:S01]  /*79d0*/  FMUL R12, R78.reuse, R17 ;  /* 0x000000114e0c7220 */ /* 0x040fe20000400000 */
[C---:B------:R-:W-:Y:S01]  /*79e0*/  FFMA R3, R81.reuse, R88, R3 ;  /* 0x0000005851037223 */ /* 0x040fe20000000003 */
[C---:B------:R-:W-:Y:S01]  /*79f0*/  FFMA R4, R81.reuse, R83, R4 ;  /* 0x0000005351047223 */ /* 0x040fe20000000004 */
[C---:B------:R-:W-:Y:S01]  /*7a00*/  FFMA R5, R81.reuse, R90, R5 ;  /* 0x0000005a51057223 */ /* 0x040fe20000000005 */
[C---:B------:R-:W-:Y:S01]  /*7a10*/  FFMA R6, R81.reuse, R85, R6 ;  /* 0x0000005551067223 */ /* 0x040fe20000000006 */
[C---:B------:R-:W-:Y:S01]  /*7a20*/  FFMA R7, R81.reuse, R92, R7 ;  /* 0x0000005c51077223 */ /* 0x040fe20000000007 */
[C---:B------:R-:W-:Y:S01]  /*7a30*/  FFMA R8, R81.reuse, R87, R8 ;  /* 0x0000005751087223 */ /* 0x040fe20000000008 */
[C---:B------:R-:W-:Y:S01]  /*7a40*/  FMUL R16, R78.reuse, R21 ;  /* 0x000000154e107220 */ /* 0x040fe20000400000 */
[----:B------:R-:W-:Y:S01]  /*7a50*/  FMUL R9, R78, R14 ;  /* 0x0000000e4e097220 */ /* 0x000fe20000400000 */
[----:B------:R-:W-:Y:S01]  /*7a60*/  F2FP.SATFINITE.E5M2.F32.PACK_AB_MERGE_C R5, R6, R5, RZ ;  /* 0x000000050605723e */ /* 0x000fe200048060ff */
[C---:B------:R-:W-:Y:S01]  /*7a70*/  FMUL R10, R78.reuse, R15 ;  /* 0x0000000f4e0a7220 */ /* 0x040fe20000400000 */
[C---:B------:R-:W-:Y:S01]  /*7a80*/  FMUL R15, R78.reuse, R20 ;  /* 0x000000144e0f7220 */ /* 0x040fe20000400000 */
[C---:B------:R-:W-:Y:S01]  /*7a90*/  FFMA R9, R81.reuse, R94, R9 ;  /* 0x0000005e51097223 */ /* 0x040fe20000000009 */
[C---:B------:R-:W-:Y:S01]  /*7aa0*/  FMUL R20, R78.reuse, R25 ;  /* 0x000000194e147220 */ /* 0x040fe20000400000 */
[C---:B------:R-:W-:Y:S01]  /*7ab0*/  FFMA R10, R81.reuse, R89, R10 ;  /* 0x00000059510a7223 */ /* 0x040fe2000000000a */
[C---:B------:R-:W-:Y:S01]  /*7ac0*/  FFMA R11, R81.reuse, R96, R11 ;  /* 0x00000060510b7223 */ /* 0x040fe2000000000b */
[C---:B------:R-:W-:Y:S01]  /*7ad0*/  FFMA R12, R81.reuse, R91, R12 ;  /* 0x0000005b510c7223 */ /* 0x040fe2000000000c */
[C---:B------:R-:W-:Y:S01]  /*7ae0*/  FMUL R13, R78.reuse, R18 ;  /* 0x000000124e0d7220 */ /* 0x040fe20000400000 */
[----:B------:R-:W-:Y:S01]  /*7af0*/  FMUL R14, R78, R19 ;  /* 0x000000134e0e7220 */ /* 0x000fe20000400000 */
[----:B------:R-:W-:Y:S01]  /*7b00*/  F2FP.SATFINITE.E5M2.F32.PACK_AB_MERGE_C R9, R10, R9, RZ ;  /* 0x000000090a09723e */ /* 0x000fe200048060ff */
[C---:B------:R-:W-:Y:S01]  /*7b10*/  FMUL R19, R78.reuse, R24 ;  /* 0x000000184e137220 */ /* 0x040fe20000400000 */
        /* <DEDUP_REMOVED lines=17> */
[----:B------:R-:W-:Y:S01]  /*7c30*/  FMUL R27, R78, R32 ;  /* 0x000000204e1b7220 */ /* 0x000fe20000400000 */
[C---:B------:R-:W-:Y:S01]  /*7c40*/  FFMA R21, R81.reuse, R106, R21 ;  /* 0x0000006a51157223 */ /* 0x040fe20000000015 */
[C---:B------:R-:W-:Y:S01]  /*7c50*/  FFMA R22, R81.reuse, R101, R22 ;  /* 0x0000006551167223 */ /* 0x040fe20000000016 */
[----:B------:R-:W-:Y:S01]  /*7c60*/  F2FP.SATFINITE.E5M2.F32.PACK_AB_MERGE_C R16, R16, R15, R17 ;  /* 0x0000000f1010723e */ /* 0x000fe20004806011 */
[C---:B------:R-:W-:Y:S01]  /*7c70*/  FFMA R23, R81.reuse, R108, R23 ;  /* 0x0000006c51177223 */ /* 0x040fe20000000017 */
[C---:B------:R-:W-:Y:S01]  /*7c80*/  FFMA R24, R81.reuse, R103, R24 ;  /* 0x0000006751187223 */ /* 0x040fe20000000018 */
[----:B------:R-:W-:Y:S01]  /*7c90*/  FMUL R32, R78, R37 ;  /* 0x000000254e207220 */ /* 0x000fe20000400000 */
[----:B------:R-:W-:Y:S01]  /*7ca0*/  F2FP.SATFINITE.E5M2.F32.PACK_AB_MERGE_C R21, R22, R21, RZ ;  /* 0x000000151615723e */ /* 0x000fe200048060ff */
[C---:B------:R-:W-:Y:S01]  /*7cb0*/  FMUL R25, R78.reuse, R30 ;  /* 0x0000001e4e197220 */ /* 0x040fe20000400000 */
[C---:B------:R-:W-:Y:S01]  /*7cc0*/  FMUL R26, R78.reuse, R31 ;  /* 0x0000001f4e1a7220 */ /* 0x040fe20000400000 */
[----:B------:R-:W-:Y:S01]  /*7cd0*/  FMUL R31, R78, R36 ;  /* 0x000000244e1f7220 */ /* 0x000fe20000400000 */
[----:B------:R-:W-:Y:S01]  /*7ce0*/  F2FP.SATFINITE.E5M2.F32.PACK_AB_MERGE_C R17, R20, R19, R21 ;  /* 0x000000131411723e */ /* 0x000fe20004806015 */
        /* <DEDUP_REMOVED lines=8> */
[----:B------:R-:W-:Y:S01]  /*7d70*/  FMUL R35, R78, R40 ;  /* 0x000000284e237220 */ /* 0x000fe20000400000 */
[C---:B------:R-:W-:Y:S01]  /*7d80*/  FFMA R29, R81.reuse, R114, R29 ;  /* 0x00000072511d7223 */ /* 0x040fe2000000001d */
[----:B------:R-:W-:Y:S01]  /*7d90*/  F2FP.SATFINITE.E5M2.F32.PACK_AB_MERGE_C R18, R24, R23, R18 ;  /* 0x000000171812723e */ /* 0x000fe20004806012 */
        /* <DEDUP_REMOVED lines=22> */
[C---:B------:R-:W-:Y:S01]  /*7f00*/  FMUL R41, R78.reuse, R46 ;  /* 0x0000002e4e297220 */ /* 0x040fe20000400000 */
[C---:B------:R-:W-:Y:S01]  /*7f10*/  FMUL R42, R78.reuse, R47 ;  /* 0x0000002f4e2a7220 */ /* 0x040fe20000400000 */
[C---:B------:R-:W-:Y:S01]  /*7f20*/  FFMA R40, R81.reuse, R119, R40 ;  /* 0x0000007751287223 */ /* 0x040fe20000000028 */
[--C-:B------:R-:W-:Y:S02]  /*7f30*/  HADD2.F32 R130, -RZ, R125.reuse.H0_H0 ;  /* 0x2000007dff827230 */ /* 0x100fe40000004100 */
[C---:B------:R-:W-:Y:S01]  /*7f40*/  FFMA R41, R81.reuse, R126, R41 ;  /* 0x0000007e51297223 */ /* 0x040fe20000000029 */
[----:B------:R-:W-:Y:S02]  /*7f50*/  HADD2.F32 R125, -RZ, R125.H1_H1 ;  /* 0x3000007dff7d7230 */ /* 0x000fe40000004100 */
[C---:B------:R-:W-:Y:S01]  /*7f60*/  FMUL R45, R78.reuse, R50 ;  /* 0x000000324e2d7220 */ /* 0x040fe20000400000 */
[C---:B------:R-:W-:Y:S01]  /*7f70*/  FFMA R42, R81.reuse, R121, R42 ;  /* 0x00000079512a7223 */ /* 0x040fe2000000002a */
[C---:B------:R-:W-:Y:S01]  /*7f80*/  FMUL R46, R78.reuse, R51 ;  /* 0x000000334e2e7220 */ /* 0x040fe20000400000 */
[C---:B------:R-:W-:Y:S01]  /*7f90*/  FFMA R43, R81.reuse, R128, R43 ;  /* 0x00000080512b7223 */ /* 0x040fe2000000002b */
[C---:B------:R-:W-:Y:S01]  /*7fa0*/  FMUL R47, R78.reuse, R52 ;  /* 0x000000344e2f7220 */ /* 0x040fe20000400000 */
        /* <DEDUP_REMOVED lines=10> */
[C---:B------:R-:W-:Y:S01]  /*8050*/  FFMA R45, R81.reuse, R130, R45 ;  /* 0x00000082512d7223 */ /* 0x040fe2000000002d */
[C---:B------:R-:W-:Y:S01]  /*8060*/  FMUL R59, R78.reuse, R64 ;  /* 0x000000404e3b7220 */ /* 0x040fe20000400000 */
[C---:B------:R-:W-:Y:S01]  /*8070*/  FMUL R60, R78.reuse, R65 ;  /* 0x000000414e3c7220 */ /* 0x040fe20000400000 */
[C---:B------:R-:W-:Y:S01]  /*8080*/  FMUL R61, R78.reuse, R66 ;  /* 0x000000424e3d7220 */ /* 0x040fe20000400000 */
[----:B------:R-:W-:Y:S01]  /*8090*/  FMUL R62, R78, R67 ;  /* 0x000000434e3e7220 */ /* 0x000fe20000400000 */
[C---:B------:R-:W-:Y:S01]  /*80a0*/  FFMA R46, R81.reuse, R125, R46 ;  /* 0x0000007d512e7223 */ /* 0x040fe2000000002e */
[----:B------:R-:W-:Y:S01]  /*80b0*/  F2FP.SATFINITE.E5M2.F32.PACK_AB_MERGE_C R64, R2, R0, R143 ;  /* 0x000000000240723e */ /* 0x000fe2000480608f */
[C---:B------:R-:W-:Y:S01]  /*80c0*/  FFMA R47, R81.reuse, R132, R47 ;  /* 0x00000084512f7223 */ /* 0x040fe2000000002f */
[----:B------:R-:W-:Y:S01]  /*80d0*/  F2FP.SATFINITE.E5M2.F32.PACK_AB_MERGE_C R65, R4, R3, R5 ;  /* 0x000000030441723e */ /* 0x000fe20004806005 */
[C---:B------:R-:W-:Y:S01]  /*80e0*/  FFMA R48, R81.reuse, R127, R48 ;  /* 0x0000007f51307223 */ /* 0x040fe20000000030 */
[----:B------:R-:W-:Y:S01]  /*80f0*/  F2FP.SATFINITE.E5M2.F32.PACK_AB_MERGE_C R66, R8, R7, R9 ;  /* 0x000000070842723e */ /* 0x000fe20004806009 */
[C---:B------:R-:W-:Y:S01]  /*8100*/  FFMA R49, R81.reuse, R134, R49 ;  /* 0x0000008651317223 */ /* 0x040fe20000000031 */
[----:B------:R-:W-:Y:S01]  /*8110*/  F2FP.SATFINITE.E5M2.F32.PACK_AB_MERGE_C R67, R12, R11, R13 ;  /* 0x0000000b0c43723e */ /* 0x000fe2000480600d */
[----:B------:R-:W-:Y:S01]  /*8120*/  FMUL R53, R78, R58 ;  /* 0x0000003a4e357220 */ /* 0x000fe20000400000 */
[C---:B------:R-:W-:Y:S01]  /*8130*/  FFMA R50, R81.reuse, R129, R50 ;  /* 0x0000008151327223 */ /* 0x040fe20000000032 */
[C---:B------:R-:W-:Y:S01]  /*8140*/  FFMA R51, R81.reuse, R136, R51 ;  /* 0x0000008851337223 */ /* 0x040fe20000000033 */
[C---:B------:R-:W-:Y:S01]  /*8150*/  FFMA R52, R81.reuse, R131, R52 ;  /* 0x0000008351347223 */ /* 0x040fe20000000034 */
[----:B------:R1:W-:Y:S01]  /*8160*/  STS.128 [R172+UR49+0xa200], R64 ;  /* 0x00a20040ac007988 */ /* 0x0003e20008000c31 */
[C---:B------:R-:W-:Y:S01]  /*8170*/  FFMA R53, R81.reuse, R138, R53 ;  /* 0x0000008a51357223 */ /* 0x040fe20000000035 */
[----:B------:R-:W-:Y:S01]  /*8180*/  F2FP.SATFINITE.E5M2.F32.PACK_AB_MERGE_C R37, R38, R37, RZ ;  /* 0x000000252625723e */ /* 0x000fe200048060ff */
[C---:B------:R-:W-:Y:S01]  /*8190*/  FFMA R54, R81.reuse, R133, R54 ;  /* 0x0000008551367223 */ /* 0x040fe20000000036 */
[----:B------:R-:W-:Y:S01]  /*81a0*/  FMUL R58, R78, R63 ;  /* 0x0000003f4e3a7220 */ /* 0x000fe20000400000 */
[C---:B------:R-:W-:Y:S01]  /*81b0*/  FFMA R55, R81.reuse, R140, R55 ;  /* 0x0000008c51377223 */ /* 0x040fe20000000037 */
[C---:B------:R-:W-:Y:S01]  /*81c0*/  FFMA R56, R81.reuse, R135, R56 ;  /* 0x0000008751387223 */ /* 0x040fe20000000038 */
[C---:B------:R-:W-:Y:S01]  /*81d0*/  FFMA R57, R81.reuse, R142, R57 ;  /* 0x0000008e51397223 */ /* 0x040fe20000000039 */
[----:B------:R1:W-:Y:S01]  /*81e0*/  STS.128 [R192+0xa010], R16 ;  /* 0x00a01010c0007388 */ /* 0x0003e20000000c00 */
[----:B------:R-:W-:Y:S01]  /*81f0*/  F2FP.SATFINITE.E5M2.F32.PACK_AB_MERGE_C R33, R36, R35, R37 ;  /* 0x000000232421723e */ /* 0x000fe20004806025 */
[C---:B------:R-:W-:Y:S01]  /*8200*/  FFMA R58, R81.reuse, R137, R58 ;  /* 0x00000089513a7223 */ /* 0x040fe2000000003a */
[----:B------:R-:W-:Y:S01]  /*8210*/  F2FP.SATFINITE.E5M2.F32.PACK_AB_MERGE_C R34, R42, R41, RZ ;  /* 0x000000292a22723e */ /* 0x000fe200048060ff */
[C---:B------:R-:W-:Y:S01]  /*8220*/  FFMA R59, R81.reuse, R82, R59 ;  /* 0x00000052513b7223 */ /* 0x040fe2000000003b */
[----:B------:R-:W-:Y:S01]  /*8230*/  F2FP.SATFINITE.E5M2.F32.PACK_AB_MERGE_C R35, R46, R45, RZ ;  /* 0x0000002d2e23723e */ /* 0x000fe200048060ff */
        /* <DEDUP_REMOVED lines=25> */
[----:B------:R-:W-:Y:S02]  /*83d0*/  UIADD3 UR8, UP0, UPT, UR52, 0x680, URZ ;  /* 0x0000068034087890 */ /* 0x000fe4000ff1e0ff */
[----:B------:R-:W-:Y:S02]  /*83e0*/  UIADD3 UR5, UPT, UPT, UR41, 0x40, URZ ;  /* 0x0000004029057890 */ /* 0x000fe4000fffe0ff */
[----:B------:R-:W-:Y:S02]  /*83f0*/  UIADD3 UR4, UPT, UPT, UR49, 0xa200, URZ ;  /* 0x0000a20031047890 */ /* 0x000fe4000fffe0ff */
[----:B------:R-:W-:Y:S01]  /*8400*/  UIADD3.X UR9, UPT, UPT, URZ, UR53, URZ, UP0, !UPT ;  /* 0x00000035ff097290 */ /* 0x000fe200087fe4ff */
[----:B------:R-:W-:Y:S01]  /*8410*/  UMOV UR6, UR42 ;  /* 0x0000002a00067c82 */ /* 0x000fe20008000000 */
[----:B------:R-:W-:Y:S07]  /*8420*/  UMOV UR7, UR36 ;  /* 0x0000002400077c82 */ /* 0x000fee0008000000 */
[----:B------:R2:W-:Y:S01]  /*8430*/  UTMASTG.3D [UR4], [UR8] ;  /* 0x00000004080073b5 */ /* 0x0005e20008010000 */
[----:B------:R0:W-:Y:S01]  /*8440*/  UTMACMDFLUSH ;  /* 0x00000000000079b7 */ /* 0x0001e20000000000 */
[----:B--2---:R-:W-:Y:S04]  /*8450*/  DEPBAR.LE SB0, 0x1 ;  /* 0x000080400000791a */ /* 0x004fe80000000000 */
.L_x_110:
[----:B------:R-:W-:Y:S05]  /*8460*/  BSYNC.RECONVERGENT B0 ;  /* 0x0000000000007941 */ /* 0x000fea0003800200 */
.L_x_109:
        /* <DEDUP_REMOVED lines=16> */
.L_x_114:
[----:B------:R-:W-:Y:S05]  /*8570*/  BSYNC B0 ;  /* 0x0000000000007941 */ /* 0x000fea0003800000 */
.L_x_113:
        /* <DEDUP_REMOVED lines=20> */
.L_x_112:
[----:B------:R-:W-:Y:S05]  /*86c0*/  BSYNC B1 ;  /* 0x0000000000017941 */ /* 0x000fea0003800000 */
.L_x_111:
[----:B--2---:R-:W-:Y:S01]  /*86d0*/  VIADD R0, R80, 0x80 ;  /* 0x0000008050007836 */ /* 0x004fe20000000000 */
        /* <DEDUP_REMOVED lines=10> */
[----:B------:R-:W5:Y:S01]  /*8780*/  LDCU.64 UR6, c[0x4][0x80] ;  /* 0x01001000ff0677ac */ /* 0x000f620008000a00 */
[----:B------:R-:W1:Y:S01]  /*8790*/  LDC.64 R2, c[0x4][R3] ;  /* 0x0100000003027b82 */ /* 0x000e620000000a00 */
[----:B------:R-:W3:Y:S01]  /*87a0*/  LDCU.64 UR4, c[0x4][0x18] ;  /* 0x01000300ff0477ac */ /* 0x000ee20008000a00 */
[----:B--2---:R-:W-:Y:S01]  /*87b0*/  MOV R5, UR9 ;  /* 0x0000000900057c02 */ /* 0x004fe20008000f00 */
[----:B------:R-:W-:Y:S01]  /*87c0*/  IMAD.U32 R4, RZ, RZ, UR8 ;  /* 0x00000008ff047e24 */ /* 0x000fe2000f8e00ff */
[----:B-----5:R-:W-:Y:S01]  /*87d0*/  MOV R7, UR7 ;  /* 0x0000000700077c02 */ /* 0x020fe20008000f00 */
[----:B------:R-:W-:Y:S01]  /*87e0*/  IMAD.U32 R6, RZ, RZ, UR6 ;  /* 0x00000006ff067e24 */ /* 0x000fe2000f8e00ff */
[----:B---3--:R-:W-:Y:S01]  /*87f0*/  MOV R11, UR5 ;  /* 0x00000005000b7c02 */ /* 0x008fe20008000f00 */
[----:B------:R-:W-:Y:S02]  /*8800*/  IMAD.U32 R10, RZ, RZ, UR4 ;  /* 0x00000004ff0a7e24 */ /* 0x000fe4000f8e00ff */
[----:B------:R-:W-:Y:S07]  /*8810*/  LEPC R20, `(.L_x_117) ;  /* 0x000000001014794e */ /* 0x000fee0000000000 */
[----:B-1--4-:R-:W-:Y:S05]  /*8820*/  CALL.ABS.NOINC R2 ;  /* 0x0000000002007343 */ /* 0x012fea0003c00000 */
.L_x_117:
[----:B------:R-:W-:Y:S05]  /*8830*/  BSYNC.RECONVERGENT B6 ;  /* 0x0000000000067941 */ /* 0x000fea0003800200 */
.L_x_116:
[----:B---3--:R-:W-:Y:S01]  /*8840*/  F2FP.F16.E5M2.UNPACK_B R4, R149 ;  /* 0x00000095ff04723e */ /* 0x008fe200020004ff */
        /* <DEDUP_REMOVED lines=13> */
[----:B----4-:R-:W-:Y:S01]  /*8920*/  F2FP.F16.E5M2.UNPACK_B R125, R159.H1 ;  /* 0x0000009fff7d723e */ /* 0x010fe200030004ff */
        /* <DEDUP_REMOVED lines=262> */
[----:B------:R-:W-:Y:S02]  /*9990*/  UIADD3 UR8, UP0, UPT, UR52, 0x680, URZ ;  /* 0x0000068034087890 */ /* 0x000fe4000ff1e0ff */
[----:B------:R-:W-:Y:S02]  /*99a0*/  UIADD3 UR5, UPT, UPT, UR41, 0x80, URZ ;  /* 0x0000008029057890 */ /* 0x000fe4000fffe0ff */
[----:B------:R-:W-:Y:S01]  /*99b0*/  MOV R188, UR10 ;  /* 0x0000000a00bc7c02 */ /* 0x000fe20008000f00 */
[----:B------:R-:W-:Y:S01]  /*99c0*/  UIADD3.X UR9, UPT, UPT, URZ, UR53, URZ, UP0, !UPT ;  /* 0x00000035ff097290 */ /* 0x000fe200087fe4ff */
[----:B------:R-:W-:Y:S02]  /*99d0*/  UMOV UR6, UR42 ;  /* 0x0000002a00067c82 */ /* 0x000fe40008000000 */
[----:B------:R-:W-:Y:S01]  /*99e0*/  R2UR UR4, R188 ;  /* 0x00000000bc0472ca */ /* 0x000fe200000e0000 */
[----:B------:R-:W-:Y:S11]  /*99f0*/  UMOV UR7, UR36 ;  /* 0x0000002400077c82 */ /* 0x000ff60008000000 */
[----:B------:R-:W-:Y:S01]  /*9a00*/  @!UPT UIADD3 URZ, UPT, UPT, URZ, URZ, URZ ;  /* 0x000000fffffff290 */ /* 0x000fe2000fffe0ff */
[----:B------:R2:W-:Y:S01]  /*9a10*/  UTMASTG.3D [UR4], [UR8] ;  /* 0x00000004080073b5 */ /* 0x0005e20008010000 */
[----:B------:R0:W-:Y:S01]  /*9a20*/  UTMACMDFLUSH ;  /* 0x00000000000079b7 */ /* 0x0001e20000000000 */
[----:B--2---:R-:W-:Y:S04]  /*9a30*/  DEPBAR.LE SB0, 0x1 ;  /* 0x000080400000791a */ /* 0x004fe80000000000 */
.L_x_119:
[----:B------:R-:W-:Y:S05]  /*9a40*/  BSYNC.RECONVERGENT B0 ;  /* 0x0000000000007941 */ /* 0x000fea0003800200 */
.L_x_118:
        /* <DEDUP_REMOVED lines=16> */
.L_x_123:
[----:B------:R-:W-:Y:S05]  /*9b50*/  BSYNC B0 ;  /* 0x0000000000007941 */ /* 0x000fea0003800000 */
.L_x_122:
        /* <DEDUP_REMOVED lines=20> */
.L_x_121:
[----:B------:R-:W-:Y:S05]  /*9ca0*/  BSYNC B1 ;  /* 0x0000000000017941 */ /* 0x000fea0003800000 */
.L_x_120:
[----:B--2---:R-:W-:Y:S05]  /*9cb0*/  VIADD R0, R80, 0xc0 ;  /* 0x000000c050007836 */ /* 0x004fea0000000000 */
        /* <DEDUP_REMOVED lines=20> */
.L_x_125:
[----:B------:R-:W-:Y:S01]  /*9e00*/  ISETP.NE.AND P0, PT, R189, RZ, PT ;  /* 0x000000ffbd00720c */ /* 0x000fe20003f05270 */
[----:B------:R-:W-:Y:S05]  /*9e10*/  WARPSYNC.ALL ;  /* 0x0000000000007948 */ /* 0x000fea0003800000 */
[----:B------:R-:W-:Y:S01]  /*9e20*/  R2UR UR4, R80 ;  /* 0x00000000500472ca */ /* 0x000fe200000e0000 */
[----:B------:R-:W-:Y:S01]  /*9e30*/  BSSY.RECONVERGENT B0, `(.L_x_126) ;  /* 0x000011d000007945 */ /* 0x000fe20003800200 */
[----:B---3--:R-:W-:Y:S02]  /*9e40*/  F2FP.F16.E5M2.UNPACK_B R11, R149 ;  /* 0x00000095ff0b723e */ /* 0x008fe400020004ff */
[----:B------:R-:W-:Y:S02]  /*9e50*/  F2FP.F16.E5M2.UNPACK_B R10, R150 ;  /* 0x00000096ff0a723e */ /* 0x000fe400020004ff */
[----:B------:R-:W-:Y:S01]  /*9e60*/  F2FP.F16.E5M2.UNPACK_B R9, R151 ;  /* 0x00000097ff09723e */ /* 0x000fe200020004ff */
[--C-:B------:R-:W-:Y:S01]  /*9e70*/  HADD2.F32 R83, -RZ, R11.reuse.H0_H0 ;  /* 0x2000000bff537230 */ /* 0x100fe20000004100 */
[----:B----4-:R-:W-:Y:S01]  /*9e80*/  F2FP.F16.E5M2.UNPACK_B R8, R152 ;  /* 0x00000098ff08723e */ /* 0x010fe200020004ff */
[----:B------:R-:W-:Y:S01]  /*9e90*/  HADD2.F32 R84, -RZ, R11.H1_H1 ;  /* 0x3000000bff547230 */ /* 0x000fe20000004100 */
[----:B------:R-:W-:Y:S01]  /*9ea0*/  F2FP.F16.E5M2.UNPACK_B R7, R153 ;  /* 0x00000099ff07723e */ /* 0x000fe200020004ff */
[--C-:B------:R-:W-:Y:S01]  /*9eb0*/  HADD2.F32 R87, -RZ, R10.reuse.H0_H0 ;  /* 0x2000000aff577230 */ /* 0x100fe20000004100 */
[----:B------:R-:W-:Y:S01]  /*9ec0*/  F2FP.F16.E5M2.UNPACK_B R6, R154 ;  /* 0x0000009aff06723e */ /* 0x000fe200020004ff */
[----:B------:R-:W-:Y:S01]  /*9ed0*/  HADD2.F32 R88, -RZ, R10.H1_H1 ;  /* 0x3000000aff587230 */ /* 0x000fe20000004100 */
[----:B------:R-:W-:Y:S01]  /*9ee0*/  F2FP.F16.E5M2.UNPACK_B R5, R155 ;  /* 0x0000009bff05723e */ /* 0x000fe200020004ff */
[--C-:B------:R-:W-:Y:S01]  /*9ef0*/  HADD2.F32 R91, -RZ, R9.reuse.H0_H0 ;  /* 0x20000009ff5b7230 */ /* 0x100fe20000004100 */
[----:B-1----:R-:W-:Y:S01]  /*9f00*/  F2FP.F16.E5M2.UNPACK_B R4, R156 ;  /* 0x0000009cff04723e */ /* 0x002fe200020004ff */
[----:B------:R-:W-:Y:S01]  /*9f10*/  HADD2.F32 R92, -RZ, R9.H1_H1 ;  /* 0x30000009ff5c7230 */ /* 0x000fe20000004100 */
[-C--:B------:R-:W-:Y:S01]  /*9f20*/  F2FP.F16.E5M2.UNPACK_B R2, R148.reuse ;  /* 0x00000094ff02723e */ /* 0x080fe200020004ff */
[--C-:B------:R-:W-:Y:S01]  /*9f30*/  HADD2.F32 R95, -RZ, R8.reuse.H0_H0 ;  /* 0x20000008ff5f7230 */ /* 0x100fe20000004100 */
[----:B------:R-:W-:Y:S01]  /*9f40*/  F2FP.F16.E5M2.UNPACK_B R148, R148.H1 ;  /* 0x00000094ff94723e */ /* 0x000fe200030004ff */
[----:B------:R-:W-:Y:S01]  /*9f50*/  HADD2.F32 R97, -RZ, R8.H1_H1 ;  /* 0x30000008ff617230 */ /* 0x000fe20000004100 */
[----:B------:R-:W-:Y:S01]  /*9f60*/  F2FP.F16.E5M2.UNPACK_B R149, R149.H1 ;  /* 0x00000095ff95723e */ /* 0x000fe200030004ff */
[--C-:B------:R-:W-:Y:S01]  /*9f70*/  HADD2.F32 R98, -RZ, R7.reuse.H0_H0 ;  /* 0x20000007ff627230 */ /* 0x100fe20000004100 */
[----:B------:R-:W-:Y:S01]  /*9f80*/  F2FP.F16.E5M2.UNPACK_B R150, R150.H1 ;  /* 0x00000096ff96723e */ /* 0x000fe200030004ff */
[----:B------:R-:W-:Y:S01]  /*9f90*/  HADD2.F32 R101, -RZ, R7.H1_H1 ;  /* 0x30000007ff657230 */ /* 0x000fe20000004100 */
[----:B------:R-:W-:Y:S01]  /*9fa0*/  F2FP.F16.E5M2.UNPACK_B R151, R151.H1 ;  /* 0x00000097ff97723e */ /* 0x000fe200030004ff */
[--C-:B------:R-:W-:Y:S01]  /*9fb0*/  HADD2.F32 R102, -RZ, R6.reuse.H0_H0 ;  /* 0x20000006ff667230 */ /* 0x100fe20000004100 */
[----:B------:R-:W-:Y:S01]  /*9fc0*/  F2FP.F16.E5M2.UNPACK_B R138, R163 ;  /* 0x000000a3ff8a723e */ /* 0x000fe200020004ff */
[----:B------:R-:W-:Y:S01]  /*9fd0*/  HADD2.F32 R105, -RZ, R6.H1_H1 ;  /* 0x30000006ff697230 */ /* 0x000fe20000004100 */
[----:B------:R-:W-:Y:S01]  /*9fe0*/  R2UR UR5, R193 ;  /* 0x00000000c10572ca */ /* 0x000fe200000e0000 */
[--C-:B------:R-:W-:Y:S01]  /*9ff0*/  HADD2.F32 R106, -RZ, R5.reuse.H0_H0 ;  /* 0x20000005ff6a7230 */ /* 0x100fe20000004100 */
[----:B------:R-:W-:Y:S01]  /*a000*/  F2FP.F16.E5M2.UNPACK_B R116, R157 ;  /* 0x0000009dff74723e */ /* 0x000fe200020004ff */
[----:B------:R-:W-:Y:S01]  /*a010*/  HADD2.F32 R109, -RZ, R5.H1_H1 ;  /* 0x30000005ff6d7230 */ /* 0x000fe20000004100 */
[----:B------:R-:W-:Y:S01]  /*a020*/  F2FP.F16.E5M2.UNPACK_B R120, R158 ;  /* 0x0000009eff78723e */ /* 0x000fe200020004ff */
[--C-:B------:R-:W-:Y:S01]  /*a030*/  HADD2.F32 R110, -RZ, R4.reuse.H0_H0 ;  /* 0x20000004ff6e7230 */ /* 0x100fe20000004100 */
[----:B------:R-:W-:Y:S01]  /*a040*/  F2FP.F16.E5M2.UNPACK_B R124, R159 ;  /* 0x0000009fff7c723e */ /* 0x000fe200020004ff */
[----:B------:R-:W-:Y:S01]  /*a050*/  HADD2.F32 R113, -RZ, R4.H1_H1 ;  /* 0x30000004ff717230 */ /* 0x000fe20000004100 */
[----:B------:R-:W-:Y:S01]  /*a060*/  F2FP.F16.E5M2.UNPACK_B R128, R160 ;  /* 0x000000a0ff80723e */ /* 0x000fe200020004ff */
[----:B------:R-:W1:Y:S01]  /*a070*/  LDTM.x64 R4, tmem[UR4+0xc0] ;  /* 0x0000c004000479ee */ /* 0x000e620008340000 */
[--C-:B------:R-:W-:Y:S01]  /*a080*/  HADD2.F32 R0, -RZ, R2.reuse.H0_H0 ;  /* 0x20000002ff007230 */ /* 0x100fe20000004100 */
[----:B------:R-:W-:Y:S01]  /*a090*/  NOP ;  /* 0x0000000000007918 */ /* 0x000fe20000000000 */
[----:B------:R-:W-:Y:S01]  /*a0a0*/  HADD2.F32 R2, -RZ, R2.H1_H1 ;  /* 0x30000002ff027230 */ /* 0x000fe20000004100 */
[----:B------:R-:W-:Y:S01]  /*a0b0*/  UIADD3 UR5, UPT, UPT, UR5, 0xf0, URZ ;  /* 0x000000f005057890 */ /* 0x000fe2000fffe0ff */
[--C-:B------:R-:W-:Y:S01]  /*a0c0*/  HADD2.F32 R86, -RZ, R149.reuse.H1_H1 ;  /* 0x30000095ff567230 */ /* 0x100fe20000004100 */
[----:B------:R-:W-:Y:S01]  /*a0d0*/  F2FP.F16.E5M2.UNPACK_B R132, R161 ;  /* 0x000000a1ff84723e */ /* 0x000fe200020004ff */
[--C-:B------:R-:W-:Y:S01]  /*a0e0*/  HADD2.F32 R114, -RZ, R116.reuse.H0_H0 ;  /* 0x20000074ff727230 */ /* 0x100fe20000004100 */
[----:B------:R-:W-:Y:S01]  /*a0f0*/  UPRMT UR5, UR37, 0x654, UR5 ;  /* 0x0000065425057896 */ /* 0x000fe20008000005 */
[----:B------:R-:W-:Y:S01]  /*a100*/  HADD2.F32 R117, -RZ, R116.H1_H1 ;  /* 0x30000074ff757230 */ /* 0x000fe20000004100 */
[----:B------:R-:W-:Y:S01]  /*a110*/  F2FP.F16.E5M2.UNPACK_B R136, R162 ;  /* 0x000000a2ff88723e */ /* 0x000fe200020004ff */
[--C-:B------:R-:W-:Y:S01]  /*a120*/  HADD2.F32 R118, -RZ, R120.reuse.H0_H0 ;  /* 0x20000078ff767230 */ /* 0x100fe20000004100 */
[----:B------:R-:W-:Y:S01]  /*a130*/  F2FP.F16.E5M2.UNPACK_B R152, R152.H1 ;  /* 0x00000098ff98723e */ /* 0x000fe200030004ff */
[----:B------:R-:W-:Y:S01]  /*a140*/  HADD2.F32 R121, -RZ, R120.H1_H1 ;  /* 0x30000078ff797230 */ /* 0x000fe20000004100 */
[----:B------:R-:W-:Y:S01]  /*a150*/  F2FP.F16.E5M2.UNPACK_B R153, R153.H1 ;  /* 0x00000099ff99723e */ /* 0x000fe200030004ff */
[--C-:B------:R-:W-:Y:S01]  /*a160*/  HADD2.F32 R122, -RZ, R124.reuse.H0_H0 ;  /* 0x2000007cff7a7230 */ /* 0x100fe20000004100 */
[----:B------:R-:W-:Y:S01]  /*a170*/  F2FP.F16.E5M2.UNPACK_B R154, R154.H1 ;  /* 0x0000009aff9a723e */ /* 0x000fe200030004ff */
[----:B-1----:R-:W-:Y:S01]  /*a180*/  SYNCS.ARRIVE.TRANS64.RED.A1T0 RZ, [UR5], RZ ;  /* 0x000000ffffff79a7 */ /* 0x002fe20008100405 */
[----:B------:R-:W-:Y:S01]  /*a190*/  HADD2.F32 R125, -RZ, R124.H1_H1 ;  /* 0x3000007cff7d7230 */ /* 0x000fe20000004100 */
[----:B------:R-:W-:Y:S01]  /*a1a0*/  F2FP.F16.E5M2.UNPACK_B R155, R155.H1 ;  /* 0x0000009bff9b723e */ /* 0x000fe200030004ff */
[--C-:B------:R-:W-:Y:S01]  /*a1b0*/  HADD2.F32 R126, -RZ, R128.reuse.H0_H0 ;  /* 0x20000080ff7e7230 */ /* 0x100fe20000004100 */
[----:B------:R-:W-:Y:S01]  /*a1c0*/  F2FP.F16.E5M2.UNPACK_B R156, R156.H1 ;  /* 0x0000009cff9c723e */ /* 0x000fe200030004ff */
[----:B------:R-:W-:Y:S01]  /*a1d0*/  HADD2.F32 R129, -RZ, R128.H1_H1 ;  /* 0x30000080ff817230 */ /* 0x000fe20000004100 */
[----:B------:R-:W-:Y:S01]  /*a1e0*/  F2FP.F16.E5M2.UNPACK_B R157, R157.H1 ;  /* 0x0000009dff9d723e */ /* 0x000fe200030004ff */
[C---:B------:R-:W-:Y:S01]  /*a1f0*/  FMUL R4, R78.reuse, R4 ;  /* 0x000000044e047220 */ /* 0x040fe20000400000 */
[C---:B------:R-:W-:Y:S01]  /*a200*/  FMUL R5, R78.reuse, R5 ;  /* 0x000000054e057220 */ /* 0x040fe20000400000 */
[----:B------:R-:W-:Y:S02]  /*a210*/  HADD2.F32 R3, -RZ, R148.H0_H0 ;  /* 0x20000094ff037230 */ /* 0x000fe40000004100 */
        /* <DEDUP_REMOVED lines=11> */
[----:B------:R-:W-:Y:S02]  /*a2d0*/  HADD2.F32 R130, -RZ, R132.H0_H0 ;  /* 0x20000084ff827230 */ /* 0x000fe40000004100 */
[C---:B------:R-:W-:Y:S01]  /*a2e0*/  FMUL R6, R78.reuse, R6 ;  /* 0x000000064e067220 */ /* 0x040fe20000400000 */
[----:B------:R-:W-:Y:S02]  /*a2f0*/  HADD2.F32 R82, -RZ, R148.H1_H1 ;  /* 0x30000094ff527230 */ /* 0x000fe40000004100 */
[C---:B------:R-:W-:Y:S01]  /*a300*/  FMUL R7, R78.reuse, R7 ;  /* 0x000000074e077220 */ /* 0x040fe20000400000 */
[----:B------:R-:W-:Y:S02]  /*a310*/  HADD2.F32 R85, -RZ, R149.H0_H0 ;  /* 0x20000095ff557230 */ /* 0x000fe40000004100 */
[C---:B------:R-:W-:Y:S01]  /*a320*/  FFMA R6, R81.reuse, R3, R6 ;  /* 0x0000000351067223 */ /* 0x040fe20000000006 */
[----:B------:R-:W-:Y:S02]  /*a330*/  HADD2.F32 R133, -RZ, R132.H1_H1 ;  /* 0x30000084ff857230 */ /* 0x000fe40000004100 */
[C---:B------:R-:W-:Y:S01]  /*a340*/  FFMA R7, R81.reuse, R82, R7 ;  /* 0x0000005251077223 */ /* 0x040fe20000000007 */
[C---:B------:R-:W-:Y:S01]  /*a350*/  FFMA R8, R81.reuse, R83, R8 ;  /* 0x0000005351087223 */ /* 0x040fe20000000008 */
[C---:B------:R-:W-:Y:S01]  /*a360*/  FFMA R9, R81.reuse, R84, R9 ;  /* 0x0000005451097223 */ /* 0x040fe20000000009 */
[--C-:B------:R-:W-:Y:S02]  /*a370*/  HADD2.F32 R82, -RZ, R138.reuse.H0_H0 ;  /* 0x2000008aff527230 */ /* 0x100fe40000004100 */
[C---:B------:R-:W-:Y:S01]  /*a380*/  FMUL R10, R78.reuse, R10 ;  /* 0x0000000a4e0a7220 */ /* 0x040fe20000400000 */
[----:B------:R-:W-:Y:S02]  /*a390*/  HADD2.F32 R83, -RZ, R138.H1_H1 ;  /* 0x3000008aff537230 */ /* 0x000fe40000004100 */
[C---:B------:R-:W-:Y:S01]  /*a3a0*/  FMUL R11, R78.reuse, R11 ;  /* 0x0000000b4e0b7220 */ /* 0x040fe20000400000 */
[----:B------:R-:W-:Y:S02]  /*a3b0*/  HADD2.F32 R89, -RZ, R150.H0_H0 ;  /* 0x20000096ff597230 */ /* 0x000fe40000004100 */
[C---:B------:R-:W-:Y:S01]  /*a3c0*/  FFMA R10, R81.reuse, R85, R10 ;  /* 0x00000055510a7223 */ /* 0x040fe2000000000a */
[--C-:B------:R-:W-:Y:S02]  /*a3d0*/  HADD2.F32 R134, -RZ, R136.reuse.H0_H0 ;  /* 0x20000088ff867230 */ /* 0x100fe40000004100 */
[C---:B------:R-:W-:Y:S01]  /*a3e0*/  FFMA R11, R81.reuse, R86, R11 ;  /* 0x00000056510b7223 */ /* 0x040fe2000000000b */
[C---:B------:R-:W-:Y:S01]  /*a3f0*/  FFMA R12, R81.reuse, R87, R12 ;  /* 0x00000057510c7223 */ /* 0x040fe2000000000c */
[----:B------:R-:W-:Y:S01]  /*a400*/  FFMA R13, R81, R88, R13 ;  /* 0x00000058510d7223 */ /* 0x000fe2000000000d */
[----:B------:R-:W-:Y:S01]  /*a410*/  F2FP.SATFINITE.E5M2.F32.PACK_AB_MERGE_C R86, R7, R6, RZ ;  /* 0x000000060756723e */ /* 0x000fe200048060ff */
[C---:B------:R-:W-:Y:S01]  /*a420*/  FMUL R7, R78.reuse, R24 ;  /* 0x000000184e077220 */ /* 0x040fe20000400000 */
[----:B------:R-:W-:Y:S01]  /*a430*/  F2FP.SATFINITE.E5M2.F32.PACK_AB_MERGE_C R138, R11, R10, RZ ;  /* 0x0000000a0b8a723e */ /* 0x000fe200048060ff */
[C---:B------:R-:W-:Y:S01]  /*a440*/  FMUL R10, R78.reuse, R25 ;  /* 0x000000194e0a7220 */ /* 0x040fe20000400000 */
[C---:B------:R-:W-:Y:S01]  /*a450*/  FMUL R25, R78.reuse, R32 ;  /* 0x000000204e197220 */ /* 0x040fe20000400000 */
[----:B------:R-:W-:Y:S02]  /*a460*/  HADD2.F32 R137, -RZ, R136.H1_H1 ;  /* 0x30000088ff897230 */ /* 0x000fe40000004100 */
[C---:B------:R-:W-:Y:S01]  /*a470*/  FMUL R14, R78.reuse, R14 ;  /* 0x0000000e4e0e7220 */ /* 0x040fe20000400000 */
[----:B------:R-:W-:Y:S02]  /*a480*/  HADD2.F32 R90, -RZ, R150.H1_H1 ;  /* 0x30000096ff5a7230 */ /* 0x000fe40000004100 */
[C---:B------:R-:W-:Y:S01]  /*a490*/  FMUL R15, R78.reuse, R15 ;  /* 0x0000000f4e0f7220 */ /* 0x040fe20000400000 */
[--C-:B------:R-:W-:Y:S02]  /*a4a0*/  HADD2.F32 R93, -RZ, R151.reuse.H0_H0 ;  /* 0x20000097ff5d7230 */ /* 0x100fe40000004100 */
[C---:B------:R-:W-:Y:S01]  /*a4b0*/  FFMA R14, R81.reuse, R89, R14 ;  /* 0x00000059510e7223 */ /* 0x040fe2000000000e */
[----:B------:R-:W-:Y:S02]  /*a4c0*/  HADD2.F32 R94, -RZ, R151.H1_H1 ;  /* 0x30000097ff5e7230 */ /* 0x000fe40000004100 */
[C---:B------:R-:W-:Y:S01]  /*a4d0*/  FFMA R15, R81.reuse, R90, R15 ;  /* 0x0000005a510f7223 */ /* 0x040fe2000000000f */
[C---:B------:R-:W-:Y:S01]  /*a4e0*/  FFMA R16, R81.reuse, R91, R16 ;  /* 0x0000005b51107223 */ /* 0x040fe20000000010 */
[----:B------:R-:W-:Y:S01]  /*a4f0*/  FFMA R17, R81, R92, R17 ;  /* 0x0000005c51117223 */ /* 0x000fe20000000011 */
[C---:B------:R-:W-:Y:S01]  /*a500*/  FMUL R18, R78.reuse, R18 ;  /* 0x000000124e127220 */ /* 0x040fe20000400000 */
[C---:B------:R-:W-:Y:S01]  /*a510*/  FMUL R19, R78.reuse, R19 ;  /* 0x000000134e137220 */ /* 0x040fe20000400000 */
[--C-:B------:R-:W-:Y:S01]  /*a520*/  HADD2.F32 R96, -RZ, R152.reuse.H0_H0 ;  /* 0x20000098ff607230 */ /* 0x100fe20000004100 */
[----:B------:R-:W-:Y:S01]  /*a530*/  F2FP.SATFINITE.E5M2.F32.PACK_AB_MERGE_C R14, R15, R14, RZ ;  /* 0x0000000e0f0e723e */ /* 0x000fe200048060ff */
[C---:B------:R-:W-:Y:S01]  /*a540*/  FFMA R18, R81.reuse, R93, R18 ;  /* 0x0000005d51127223 */ /* 0x040fe20000000012 */
[C---:B------:R-:W-:Y:S01]  /*a550*/  FFMA R19, R81.reuse, R94, R19 ;  /* 0x0000005e51137223 */ /* 0x040fe20000000013 */
[C---:B------:R-:W-:Y:S01]  /*a560*/  FFMA R0, R81.reuse, R95, R0 ;  /* 0x0000005f51007223 */ /* 0x040fe20000000000 */
[----:B------:R-:W-:Y:S01]  /*a570*/  FFMA R2, R81, R97, R2 ;  /* 0x0000006151027223 */ /* 0x000fe20000000002 */
[----:B------:R-:W-:Y:S02]  /*a580*/  HADD2.F32 R99, -RZ, R152.H1_H1 ;  /* 0x30000098ff637230 */ /* 0x000fe40000004100 */
[C---:B------:R-:W-:Y:S01]  /*a590*/  FMUL R3, R78.reuse, R22 ;  /* 0x000000164e037220 */ /* 0x040fe20000400000 */
[----:B------:R-:W-:Y:S01]  /*a5a0*/  F2FP.SATFINITE.E5M2.F32.PACK_AB_MERGE_C R18, R19, R18, RZ ;  /* 0x000000121312723e */ /* 0x000fe200048060ff */
[C---:B------:R-:W-:Y:S01]  /*a5b0*/  FMUL R22, R78.reuse, R29 ;  /* 0x0000001d4e167220 */ /* 0x040fe20000400000 */
[C---:B------:R-:W-:Y:S01]  /*a5c0*/  FMUL R29, R78.reuse, R36 ;  /* 0x000000244e1d7220 */ /* 0x040fe20000400000 */
[C---:B------:R-:W-:Y:S01]  /*a5d0*/  FFMA R3, R81.reuse, R96, R3 ;  /* 0x0000006051037223 */ /* 0x040fe20000000003 */
[C---:B------:R-:W-:Y:S01]  /*a5e0*/  FMUL R6, R78.reuse, R23 ;  /* 0x000000174e067220 */ /* 0x040fe20000400000 */
[--C-:B------:R-:W-:Y:S02]  /*a5f0*/  HADD2.F32 R100, -RZ, R153.reuse.H0_H0 ;  /* 0x20000099ff647230 */ /* 0x100fe40000004100 */
[C---:B------:R-:W-:Y:S01]  /*a600*/  FMUL R11, R78.reuse, R26 ;  /* 0x0000001a4e0b7220 */ /* 0x040fe20000400000 */
[----:B------:R-:W-:Y:S02]  /*a610*/  HADD2.F32 R103, -RZ, R153.H1_H1 ;  /* 0x30000099ff677230 */ /* 0x000fe40000004100 */
[C---:B------:R-:W-:Y:S01]  /*a620*/  FFMA R6, R81.reuse, R99, R6 ;  /* 0x0000006351067223 */ /* 0x040fe20000000006 */
[C---:B------:R-:W-:Y:S01]  /*a630*/  FFMA R7, R81.reuse, R98, R7 ;  /* 0x0000006251077223 */ /* 0x040fe20000000007 */
[C---:B------:R-:W-:Y:S01]  /*a640*/  FFMA R10, R81.reuse, R101, R10 ;  /* 0x00000065510a7223 */ /* 0x040fe2000000000a */
[C---:B------:R-:W-:Y:S01]  /*a650*/  FFMA R11, R81.reuse, R100, R11 ;  /* 0x00000064510b7223 */ /* 0x040fe2000000000b */
[----:B------:R-:W-:Y:S01]  /*a660*/  FMUL R26, R78, R33 ;  /* 0x000000214e1a7220 */ /* 0x000fe20000400000 */
[----:B------:R-:W-:Y:S01]  /*a670*/  F2FP.SATFINITE.E5M2.F32.PACK_AB_MERGE_C R3, R6, R3, RZ ;  /* 0x000000030603723e */ /* 0x000fe200048060ff */
[C---:B------:R-:W-:Y:S01]  /*a680*/  FMUL R33, R78.reuse, R40 ;  /* 0x000000284e217220 */ /* 0x040fe20000400000 */
        /* <DEDUP_REMOVED lines=8> */
[C---:B------:R-:W-:Y:S01]  /*a710*/  FMUL R30, R78.reuse, R37 ;  /* 0x000000254e1e7220 */ /* 0x040fe20000400000 */
[C---:B------:R-:W-:Y:S01]  /*a720*/  FMUL R37, R78.reuse, R44 ;  /* 0x0000002c4e257220 */ /* 0x040fe20000400000 */
[C---:B------:R-:W-:Y:S01]  /*a730*/  FMUL R24, R78.reuse, R31 ;  /* 0x0000001f4e187220 */ /* 0x040fe20000400000 */
[----:B------:R-:W-:Y:S01]  /*a740*/  F2FP.F16.E5M2.UNPACK_B R158, R158.H1 ;  /* 0x0000009eff9e723e */ /* 0x000fe200030004ff */
[--C-:B------:R-:W-:Y:S02]  /*a750*/  HADD2.F32 R108, -RZ, R155.reuse.H0_H0 ;  /* 0x2000009bff6c7230 */ /* 0x100fe40000004100 */
[----:B------:R-:W-:Y:S01]  /*a760*/  FMUL R27, R78, R34 ;  /* 0x000000224e1b7220 */ /* 0x000fe20000400000 */
[----:B------:R-:W-:Y:S02]  /*a770*/  HADD2.F32 R111, -RZ, R155.H1_H1 ;  /* 0x3000009bff6f7230 */ /* 0x000fe40000004100 */
[C---:B------:R-:W-:Y:S01]  /*a780*/  FFMA R24, R81.reuse, R107, R24 ;  /* 0x0000006b51187223 */ /* 0x040fe20000000018 */
[----:B------:R-:W-:Y:S01]  /*a790*/  F2FP.F16.E5M2.UNPACK_B R159, R159.H1 ;  /* 0x0000009fff9f723e */ /* 0x000fe200030004ff */
[C---:B------:R-:W-:Y:S01]  /*a7a0*/  FFMA R25, R81.reuse, R106, R25 ;  /* 0x0000006a51197223 */ /* 0x040fe20000000019 */
[C---:B------:R-:W-:Y:S01]  /*a7b0*/  FFMA R26, R81.reuse, R109, R26 ;  /* 0x0000006d511a7223 */ /* 0x040fe2000000001a */
[----:B------:R-:W-:Y:S01]  /*a7c0*/  F2FP.F16.E5M2.UNPACK_B R160, R160.H1 ;  /* 0x000000a0ffa0723e */ /* 0x000fe200030004ff */
[C---:B------:R-:W-:Y:S01]  /*a7d0*/  FFMA R27, R81.reuse, R108, R27 ;  /* 0x0000006c511b7223 */ /* 0x040fe2000000001b */
[----:B------:R-:W-:Y:S01]  /*a7e0*/  F2FP.SATFINITE.E5M2.F32.PACK_AB_MERGE_C R6, R24, R23, RZ ;  /* 0x000000171806723e */ /* 0x000fe200048060ff */
[C---:B------:R-:W-:Y:S01]  /*a7f0*/  FMUL R34, R78.reuse, R41 ;  /* 0x000000294e227220 */ /* 0x040fe20000400000 */
[C---:B------:R-:W-:Y:S01]  /*a800*/  FMUL R41, R78.reuse, R48 ;  /* 0x000000304e297220 */ /* 0x040fe20000400000 */
[----:B------:R-:W-:Y:S01]  /*a810*/  FMUL R28, R78, R35 ;  /* 0x000000234e1c7220 */ /* 0x000fe20000400000 */
[----:B------:R-:W-:Y:S01]  /*a820*/  F2FP.F16.E5M2.UNPACK_B R161, R161.H1 ;  /* 0x000000a1ffa1723e */ /* 0x000fe200030004ff */
[--C-:B------:R-:W-:Y:S01]  /*a830*/  HADD2.F32 R112, -RZ, R156.reuse.H0_H0 ;  /* 0x2000009cff707230 */ /* 0x100fe20000004100 */
[----:B------:R-:W-:Y:S01]  /*a840*/  F2FP.SATFINITE.E5M2.F32.PACK_AB_MERGE_C R6, R22, R21, R6 ;  /* 0x000000151606723e */ /* 0x000fe20004806006 */
[C---:B------:R-:W-:Y:S01]  /*a850*/  FFMA R28, R81.reuse, R111, R28 ;  /* 0x0000006f511c7223 */ /* 0x040fe2000000001c */
[C---:B------:R-:W-:Y:S01]  /*a860*/  FFMA R29, R81.reuse, R110, R29 ;  /* 0x0000006e511d7223 */ /* 0x040fe2000000001d */
[C---:B------:R-:W-:Y:S01]  /*a870*/  FFMA R30, R81.reuse, R113, R30 ;  /* 0x00000071511e7223 */ /* 0x040fe2000000001e */
[----:B------:R-:W-:Y:S02]  /*a880*/  HADD2.F32 R115, -RZ, R156.H1_H1 ;  /* 0x3000009cff737230 */ /* 0x000fe40000004100 */
[C---:B------:R-:W-:Y:S01]  /*a890*/  FMUL R31, R78.reuse, R38 ;  /* 0x000000264e1f7220 */ /* 0x040fe20000400000 */
[----:B------:R-:W-:Y:S01]  /*a8a0*/  F2FP.F16.E5M2.UNPACK_B R162, R162.H1 ;  /* 0x000000a2ffa2723e */ /* 0x000fe200030004ff */
[C---:B------:R-:W-:Y:S01]  /*a8b0*/  FMUL R38, R78.reuse, R45 ;  /* 0x0000002d4e267220 */ /* 0x040fe20000400000 */
[C---:B------:R-:W-:Y:S01]  /*a8c0*/  FMUL R45, R78.reuse, R52 ;  /* 0x000000344e2d7220 */ /* 0x040fe20000400000 */
[----:B------:R-:W-:Y:S01]  /*a8d0*/  F2FP.F16.E5M2.UNPACK_B R163, R163.H1 ;  /* 0x000000a3ffa3723e */ /* 0x000fe200030004ff */
[----:B------:R-:W-:Y:S01]  /*a8e0*/  FFMA R31, R81, R112, R31 ;  /* 0x00000070511f7223 */ /* 0x000fe2000000001f */
[----:B------:R-:W-:Y:S01]  /*a8f0*/  FMUL R52, R78, R59 ;  /* 0x0000003b4e347220 */ /* 0x000fe20000400000 */
[----:B------:R-:W-:Y:S01]  /*a900*/  IADD3 R76, PT, PT, R76, 0x1, RZ ;  /* 0x000000014c4c7810 */ /* 0x000fe20007ffe0ff */
[C---:B------:R-:W-:Y:S01]  /*a910*/  FMUL R59, R78.reuse, R66 ;  /* 0x000000424e3b7220 */ /* 0x040fe20000400000 */
[----:B------:R-:W-:Y:S01]  /*a920*/  F2FP.SATFINITE.E5M2.F32.PACK_AB_MERGE_C R66, R13, R12, R14 ;  /* 0x0000000c0d42723e */ /* 0x000fe2000480600e */
[C---:B------:R-:W-:Y:S01]  /*a930*/  FMUL R32, R78.reuse, R39 ;  /* 0x000000274e207220 */ /* 0x040fe20000400000 */
[--C-:B------:R-:W-:Y:S02]  /*a940*/  HADD2.F32 R116, -RZ, R157.reuse.H0_H0 ;  /* 0x2000009dff747230 */ /* 0x100fe40000004100 */
[C---:B------:R-:W-:Y:S01]  /*a950*/  FMUL R35, R78.reuse, R42 ;  /* 0x0000002a4e237220 */ /* 0x040fe20000400000 */
[----:B------:R-:W-:Y:S02]  /*a960*/  HADD2.F32 R119, -RZ, R157.H1_H1 ;  /* 0x3000009dff777230 */ /* 0x000fe40000004100 */
[C---:B------:R-:W-:Y:S01]  /*a970*/  FFMA R32, R81.reuse, R115, R32 ;  /* 0x0000007351207223 */ /* 0x040fe20000000020 */
[----:B------:R-:W-:Y:S01]  /*a980*/  FMUL R36, R78, R43 ;  /* 0x0000002b4e247220 */ /* 0x000fe20000400000 */
[C---:B------:R-:W-:Y:S01]  /*a990*/  FFMA R33, R81.reuse, R114, R33 ;  /* 0x0000007251217223 */ /* 0x040fe20000000021 */
[C---:B------:R-:W-:Y:S01]  /*a9a0*/  FFMA R34, R81.reuse, R117, R34 ;  /* 0x0000007551227223 */ /* 0x040fe20000000022 */
[--C-:B------:R-:W-:Y:S01]  /*a9b0*/  HADD2.F32 R120, -RZ, R158.reuse.H0_H0 ;  /* 0x2000009eff787230 */ /* 0x100fe20000004100 */
[----:B------:R-:W-:Y:S01]  /*a9c0*/  F2FP.SATFINITE.E5M2.F32.PACK_AB_MERGE_C R32, R32, R31, RZ ;  /* 0x0000001f2020723e */ /* 0x000fe200048060ff */
[C---:B------:R-:W-:Y:S01]  /*a9d0*/  FFMA R35, R81.reuse, R116, R35 ;  /* 0x0000007451237223 */ /* 0x040fe20000000023 */
[----:B------:R-:W-:Y:S02]  /*a9e0*/  HADD2.F32 R123, -RZ, R158.H1_H1 ;  /* 0x3000009eff7b7230 */ /* 0x000fe40000004100 */
[----:B------:R-:W-:Y:S01]  /*a9f0*/  FMUL R39, R78, R46 ;  /* 0x0000002e4e277220 */ /* 0x000fe20000400000 */
[----:B------:R-:W-:Y:S01]  /*aa00*/  F2FP.SATFINITE.E5M2.F32.PACK_AB_MERGE_C R32, R30, R29, R32 ;  /* 0x0000001d1e20723e */ /* 0x000fe20004806020 */
[C---:B------:R-:W-:Y:S01]  /*aa10*/  FFMA R36, R81.reuse, R119, R36 ;  /* 0x0000007751247223 */ /* 0x040fe20000000024 */
[C---:B------:R-:W-:Y:S01]  /*aa20*/  FMUL R40, R78.reuse, R47 ;  /* 0x0000002f4e287220 */ /* 0x040fe20000400000 */
[C---:B------:R-:W-:Y:S01]  /*aa30*/  FFMA R37, R81.reuse, R118, R37 ;  /* 0x0000007651257223 */ /* 0x040fe20000000025 */
[C---:B------:R-:W-:Y:S01]  /*aa40*/  FFMA R38, R81.reuse, R121, R38 ;  /* 0x0000007951267223 */ /* 0x040fe20000000026 */
[C---:B------:R-:W-:Y:S01]  /*aa50*/  FMUL R42, R78.reuse, R49 ;  /* 0x000000314e2a7220 */ /* 0x040fe20000400000 */
        /* <DEDUP_REMOVED lines=8> */
[C---:B------:R-:W-:Y:S01]  /*aae0*/  FMUL R57, R78.reuse, R64 ;  /* 0x000000404e397220 */ /* 0x040fe20000400000 */
[----:B------:R-:W-:Y:S01]  /*aaf0*/  FFMA R42, R81, R125, R42 ;  /* 0x0000007d512a7223 */ /* 0x000fe2000000002a */
[C---:B------:R-:W-:Y:S01]  /*ab00*/  FMUL R46, R78.reuse, R53 ;  /* 0x000000354e2e7220 */ /* 0x040fe20000400000 */
[--C-:B------:R-:W-:Y:S01]  /*ab10*/  HADD2.F32 R128, -RZ, R160.reuse.H0_H0 ;  /* 0x200000a0ff807230 */ /* 0x100fe20000004100 */
[----:B------:R-:W-:Y:S01]  /*ab20*/  F2FP.SATFINITE.E5M2.F32.PACK_AB_MERGE_C R64, R5, R4, R86 ;  /* 0x000000040540723e */ /* 0x000fe20004806056 */
[C---:B------:R-:W-:Y:S01]  /*ab30*/  FMUL R51, R78.reuse, R58 ;  /* 0x0000003a4e337220 */ /* 0x040fe20000400000 */
[C---:B------:R-:W-:Y:S01]  /*ab40*/  FMUL R53, R78.reuse, R60 ;  /* 0x0000003c4e357220 */ /* 0x040fe20000400000 */
[C---:B------:R-:W-:Y:S01]  /*ab50*/  FFMA R43, R81.reuse, R124, R43 ;  /* 0x0000007c512b7223 */ /* 0x040fe2000000002b */
[----:B------:R-:W-:Y:S02]  /*ab60*/  HADD2.F32 R131, -RZ, R160.H1_H1 ;  /* 0x300000a0ff837230 */ /* 0x000fe40000004100 */
[C---:B------:R-:W-:Y:S01]  /*ab70*/  FMUL R47, R78.reuse, R54 ;  /* 0x000000364e2f7220 */ /* 0x040fe20000400000 */
[C---:B------:R-:W-:Y:S01]  /*ab80*/  FMUL R58, R78.reuse, R65 ;  /* 0x000000414e3a7220 */ /* 0x040fe20000400000 */
[----:B------:R-:W-:Y:S01]  /*ab90*/  FMUL R60, R78, R67 ;  /* 0x000000434e3c7220 */ /* 0x000fe20000400000 */
[----:B------:R-:W-:Y:S01]  /*aba0*/  F2FP.SATFINITE.E5M2.F32.PACK_AB_MERGE_C R5, R20, R11, RZ ;  /* 0x0000000b1405723e */ /* 0x000fe200048060ff */
[----:B------:R-:W-:Y:S01]  /*abb0*/  FFMA R44, R81, R127, R44 ;  /* 0x0000007f512c7223 */ /* 0x000fe2000000002c */
[C---:B------:R-:W-:Y:S01]  /*abc0*/  FMUL R48, R78.reuse, R55 ;  /* 0x000000374e307220 */ /* 0x040fe20000400000 */
[----:B------:R-:W-:Y:S01]  /*abd0*/  F2FP.SATFINITE.E5M2.F32.PACK_AB_MERGE_C R65, R9, R8, R138 ;  /* 0x000000080941723e */ /* 0x000fe2000480608a */
[----:B------:R-:W-:Y:S01]  /*abe0*/  FFMA R45, R81, R126, R45 ;  /* 0x0000007e512d7223 */ /* 0x000fe2000000002d */
[----:B------:R-:W-:Y:S01]  /*abf0*/  F2FP.SATFINITE.E5M2.F32.PACK_AB_MERGE_C R67, R17, R16, R18 ;  /* 0x000000101143723e */ /* 0x000fe20004806012 */
[----:B------:R-:W-:Y:S01]  /*ac00*/  FMUL R49, R78, R56 ;  /* 0x000000384e317220 */ /* 0x000fe20000400000 */
[C---:B------:R-:W-:Y:S01]  /*ac10*/  FFMA R46, R81.reuse, R129, R46 ;  /* 0x00000081512e7223 */ /* 0x040fe2000000002e */
[--C-:B------:R-:W-:Y:S02]  /*ac20*/  HADD2.F32 R132, -RZ, R161.reuse.H0_H0 ;  /* 0x200000a1ff847230 */ /* 0x100fe40000004100 */
[C---:B------:R-:W-:Y:S01]  /*ac30*/  FFMA R47, R81.reuse, R128, R47 ;  /* 0x00000080512f7223 */ /* 0x040fe2000000002f */
[----:B------:R1:W-:Y:S01]  /*ac40*/  STS.128 [R172+UR49+0xa200], R64 ;  /* 0x00a20040ac007988 */ /* 0x0003e20008000c31 */
[----:B------:R-:W-:Y:S01]  /*ac50*/  HADD2.F32 R135, -RZ, R161.H1_H1 ;  /* 0x300000a1ff877230 */ /* 0x000fe20000004100 */
[----:B------:R-:W-:Y:S01]  /*ac60*/  F2FP.SATFINITE.E5M2.F32.PACK_AB_MERGE_C R5, R10, R7, R5 ;  /* 0x000000070a05723e */ /* 0x000fe20004806005 */
[C---:B------:R-:W-:Y:S01]  /*ac70*/  FFMA R48, R81.reuse, R131, R48 ;  /* 0x0000008351307223 */ /* 0x040fe20000000030 */
[----:B------:R-:W-:Y:S01]  /*ac80*/  F2FP.SATFINITE.E5M2.F32.PACK_AB_MERGE_C R7, R28, R27, RZ ;  /* 0x0000001b1c07723e */ /* 0x000fe200048060ff */
        /* <DEDUP_REMOVED lines=8> */
[----:B------:R-:W-:Y:S01]  /*ad10*/  FMUL R56, R78, R63 ;  /* 0x0000003f4e387220 */ /* 0x000fe20000400000 */
[----:B------:R-:W-:Y:S01]  /*ad20*/  F2FP.SATFINITE.E5M2.F32.PACK_AB_MERGE_C R4, R2, R0, R3 ;  /* 0x000000000204723e */ /* 0x000fe20004806003 */
[C---:B------:R-:W-:Y:S01]  /*ad30*/  FFMA R53, R81.reuse, R134, R53 ;  /* 0x0000008651357223 */ /* 0x040fe20000000035 */
[----:B------:R-:W-:Y:S01]  /*ad40*/  F2FP.SATFINITE.E5M2.F32.PACK_AB_MERGE_C R7, R26, R25, R7 ;  /* 0x000000191a07723e */ /* 0x000fe20004806007 */
[C---:B------:R-:W-:Y:S01]  /*ad50*/  FFMA R54, R81.reuse, R137, R54 ;  /* 0x0000008951367223 */ /* 0x040fe20000000036 */
[--C-:B------:R-:W-:Y:S02]  /*ad60*/  HADD2.F32 R84, -RZ, R163.reuse.H0_H0 ;  /* 0x200000a3ff547230 */ /* 0x100fe40000004100 */
[C---:B------:R-:W-:Y:S01]  /*ad70*/  FFMA R55, R81.reuse, R136, R55 ;  /* 0x0000008851377223 */ /* 0x040fe20000000037 */
[----:B------:R-:W-:Y:S01]  /*ad80*/  HADD2.F32 R85, -RZ, R163.H1_H1 ;  /* 0x300000a3ff557230 */ /* 0x000fe20000004100 */
[----:B------:R1:W-:Y:S01]  /*ad90*/  STS.128 [R192+0xa010], R4 ;  /* 0x00a01004c0007388 */ /* 0x0003e20000000c00 */
[----:B------:R-:W-:Y:S01]  /*ada0*/  F2FP.SATFINITE.E5M2.F32.PACK_AB_MERGE_C R35, R36, R35, RZ ;  /* 0x000000232423723e */ /* 0x000fe200048060ff */
[C---:B------:R-:W-:Y:S01]  /*adb0*/  FFMA R56, R81.reuse, R139, R56 ;  /* 0x0000008b51387223 */ /* 0x040fe20000000038 */
[----:B------:R-:W-:Y:S01]  /*adc0*/  F2FP.SATFINITE.E5M2.F32.PACK_AB_MERGE_C R39, R40, R39, RZ ;  /* 0x000000272827723e */ /* 0x000fe200048060ff */
[C---:B------:R-:W-:Y:S01]  /*add0*/  FFMA R57, R81.reuse, R82, R57 ;  /* 0x0000005251397223 */ /* 0x040fe20000000039 */
[----:B------:R-:W-:Y:S01]  /*ade0*/  F2FP.SATFINITE.E5M2.F32.PACK_AB_MERGE_C R43, R44, R43, RZ ;  /* 0x0000002b2c2b723e */ /* 0x000fe200048060ff */
[C---:B------:R-:W-:Y:S01]  /*adf0*/  FFMA R58, R81.reuse, R83, R58 ;  /* 0x00000053513a7223 */ /* 0x040fe2000000003a */
[C---:B------:R-:W-:Y:S01]  /*ae00*/  FFMA R59, R81.reuse, R84, R59 ;  /* 0x00000054513b7223 */ /* 0x040fe2000000003b */
[----:B------:R-:W-:Y:S01]  /*ae10*/  F2FP.SATFINITE.E5M2.F32.PACK_AB_MERGE_C R33, R34, R33, R35 ;  /* 0x000000212221723e */ /* 0x000fe20004806023 */
        /* <DEDUP_REMOVED lines=11> */
[----:B------:R-:W-:Y:S05]  /*aed0*/  F2FP.SATFINITE.E5M2.F32.PACK_AB_MERGE_C R51, R58, R57, R59 ;  /* 0x000000393a33723e */ /* 0x000fea000480603b */
        /* <DEDUP_REMOVED lines=18> */
.L_x_127:
[----:B------:R-:W-:Y:S05]  /*b000*/  BSYNC.RECONVERGENT B0 ;  /* 0x0000000000007941 */ /* 0x000fea0003800200 */
.L_x_126:
[----:B------:R-:W-:Y:S01]  /*b010*/  BAR.SYNC.DEFER_BLOCKING 0x1, 0x80 ;  /* 0x0042000000007b1d */ /* 0x000fe20000010000 */
[----:B------:R-:W-:Y:S01]  /*b020*/  ISETP.NE.AND P2, PT, R190, RZ, PT ;  /* 0x000000ffbe00720c */ /* 0x000fe20003f45270 */
[----:B------:R-:W-:Y:S01]  /*b030*/  IMAD.IADD R20, R75, 0x1, R147 ;  /* 0x000000014b147824 */ /* 0x000fe200078e0293 */
[----:B------:R-:W-:Y:S01]  /*b040*/  ISETP.NE.AND P0, PT, R191, 0x2, PT ;  /* 0x00000002bf00780c */ /* 0x000fe20003f05270 */
[----:B------:R-:W-:Y:S01]  /*b050*/  IMAD.IADD R21, R77, 0x1, R170 ;  /* 0x000000014d157824 */ /* 0x000fe200078e02aa */
[----:B------:R-:W-:Y:S02]  /*b060*/  ISETP.NE.AND P1, PT, R76, 0x2, PT ;  /* 0x000000024c00780c */ /* 0x000fe40003f25270 */
[----:B------:R-:W-:Y:S02]  /*b070*/  SEL R3, RZ, 0x1, P0 ;  /* 0x00000001ff037807 */ /* 0x000fe40000000000 */
[----:B------:R-:W-:Y:S02]  /*b080*/  SEL R0, RZ, 0x1, P1 ;  /* 0x00000001ff007807 */ /* 0x000fe40000800000 */
[----:B------:R-:W-:Y:S02]  /*b090*/  LOP3.LUT R182, R182, R3, RZ, 0x3c, !PT ;  /* 0x00000003b6b67212 */ /* 0x000fe400078e3cff */
[----:B------:R-:W-:Y:S02]  /*b0a0*/  LOP3.LUT R183, R183, R0, RZ, 0x3c, !PT ;  /* 0x00000000b7b77212 */ /* 0x000fe400078e3cff */
[----:B------:R-:W-:Y:S02]  /*b0b0*/  @P2 R2UR UR36, R179 ;  /* 0x00000000b32422ca */ /* 0x000fe400000e0000 */
[----:B------:R-:W-:Y:S02]  /*b0c0*/  SEL R191, R191, RZ, P0 ;  /* 0x000000ffbfbf7207 */ /* 0x000fe40000000000 */
[----:B------:R-:W-:Y:S01]  /*b0d0*/  SEL R76, R76, RZ, P1 ;  /* 0x000000ff4c4c7207 */ /* 0x000fe20000800000 */
[----:B------:R-:W-:Y:S10]  /*b0e0*/  @P2 BRA `(.L_x_128) ;  /* 0xffffff9800d82947 */ /* 0x000ff4000383ffff */
[----:B------:R-:W-:Y:S05]  /*b0f0*/  EXIT ;  /* 0x000000000000794d */ /* 0x000fea0003800000 */
.L_x_19:
[----:B--2---:R2:W1:Y:S02]  /*b100*/  SYNCS.PHASECHK.TRANS64.TRYWAIT P0, [R3+URZ+0x110], R2 ;  /* 0x00011002030075a7 */ /* 0x00446400080011ff */
[----:B-1----:R-:W-:Y:S05]  /*b110*/  @!P0 NANOSLEEP.SYNCS 0x989680 ;  /* 0x009896800000895d */ /* 0x002fea0003900000 */
[----:B------:R-:W1:Y:S02]  /*b120*/  @!P0 SYNCS.PHASECHK.TRANS64 P0, [R3+URZ+0x110], R2 ;  /* 0x00011002030085a7 */ /* 0x000e6400080010ff */
[----:B-1----:R-:W-:Y:S05]  /*b130*/  @!P0 BRA `(.L_x_19) ;  /* 0xfffffffc00f08947 */ /* 0x002fea000383ffff */
[----:B------:R-:W-:Y:S05]  /*b140*/  BRA `(.L_x_129) ;  /* 0xffffff64002c7947 */ /* 0x000fea000383ffff */
.L_x_22:
[----:B-1----:R-:W-:-:S07]  /*b150*/  MOV R2, UR33 ;  /* 0x0000002100027c02 */ /* 0x002fce0008000f00 */
.L_x_130:
[----:B-1----:R1:W2:Y:S02]  /*b160*/  SYNCS.PHASECHK.TRANS64.TRYWAIT P0, [R2+URZ+0x38], R5 ;  /* 0x00003805020075a7 */ /* 0x0022a400080011ff */
[----:B--2---:R-:W-:Y:S05]  /*b170*/  @!P0 NANOSLEEP.SYNCS 0x989680 ;  /* 0x009896800000895d */ /* 0x004fea0003900000 */
[----:B------:R-:W2:Y:S02]  /*b180*/  @!P0 SYNCS.PHASECHK.TRANS64 P0, [R2+URZ+0x38], R5 ;  /* 0x00003805020085a7 */ /* 0x000ea400080010ff */
[----:B--2---:R-:W-:Y:S05]  /*b190*/  @!P0 BRA `(.L_x_130) ;  /* 0xfffffffc00f08947 */ /* 0x004fea000383ffff */
[----:B------:R-:W-:Y:S05]  /*b1a0*/  BRA `(.L_x_21) ;  /* 0xffffff64007c7947 */ /* 0x000fea000383ffff */
.L_x_28:
[----:B-1----:R-:W-:-:S07]  /*b1b0*/  MOV R2, UR17 ;  /* 0x0000001100027c02 */ /* 0x002fce0008000f00 */
.L_x_131:
[----:B-1----:R1:W2:Y:S02]  /*b1c0*/  SYNCS.PHASECHK.TRANS64.TRYWAIT P0, [R2+URZ+0x38], R5 ;  /* 0x00003805020075a7 */ /* 0x0022a400080011ff */
[----:B--2---:R-:W-:Y:S05]  /*b1d0*/  @!P0 NANOSLEEP.SYNCS 0x989680 ;  /* 0x009896800000895d */ /* 0x004fea0003900000 */
[----:B------:R-:W2:Y:S02]  /*b1e0*/  @!P0 SYNCS.PHASECHK.TRANS64 P0, [R2+URZ+0x38], R5 ;  /* 0x00003805020085a7 */ /* 0x000ea400080010ff */
[----:B--2---:R-:W-:Y:S05]  /*b1f0*/  @!P0 BRA `(.L_x_131) ;  /* 0xfffffffc00f08947 */ /* 0x004fea000383ffff */
[----:B------:R-:W-:Y:S05]  /*b200*/  BRA `(.L_x_27) ;  /* 0xffffff6800247947 */ /* 0x000fea000383ffff */
.L_x_32:
[----:B-1----:R1:W2:Y:S02]  /*b210*/  SYNCS.PHASECHK.TRANS64.TRYWAIT P0, [R2+URZ+0xc0], R3 ;  /* 0x0000c003020075a7 */ /* 0x0022a400080011ff */
[----:B--2---:R-:W-:Y:S05]  /*b220*/  @!P0 NANOSLEEP.SYNCS 0x989680 ;  /* 0x009896800000895d */ /* 0x004fea0003900000 */
[----:B------:R-:W2:Y:S02]  /*b230*/  @!P0 SYNCS.PHASECHK.TRANS64 P0, [R2+URZ+0xc0], R3 ;  /* 0x0000c003020085a7 */ /* 0x000ea400080010ff */
[----:B--2---:R-:W-:Y:S05]  /*b240*/  @!P0 BRA `(.L_x_32) ;  /* 0xfffffffc00f08947 */ /* 0x004fea000383ffff */
[----:B------:R-:W-:Y:S05]  /*b250*/  BRA `(.L_x_132) ;  /* 0xffffff6800b47947 */ /* 0x000fea000383ffff */
.L_x_36:
[----:B----4-:R-:W-:-:S07]  /*b260*/  MOV R0, UR5 ;  /* 0x0000000500007c02 */ /* 0x010fce0008000f00 */
.L_x_133:
[----:B-1----:R1:W2:Y:S02]  /*b270*/  SYNCS.PHASECHK.TRANS64.TRYWAIT P0, [R0+URZ], R3 ;  /* 0x00000003000075a7 */ /* 0x0022a400080011ff */
[----:B--2---:R-:W-:Y:S05]  /*b280*/  @!P0 NANOSLEEP.SYNCS 0x989680 ;  /* 0x009896800000895d */ /* 0x004fea0003900000 */
[----:B------:R-:W2:Y:S02]  /*b290*/  @!P0 SYNCS.PHASECHK.TRANS64 P0, [R0+URZ], R3 ;  /* 0x00000003000085a7 */ /* 0x000ea400080010ff */
[----:B--2---:R-:W-:Y:S05]  /*b2a0*/  @!P0 BRA `(.L_x_133) ;  /* 0xfffffffc00f08947 */ /* 0x004fea000383ffff */
[----:B------:R-:W-:Y:S05]  /*b2b0*/  BRA `(.L_x_134) ;  /* 0xffffff7000247947 */ /* 0x000fea000383ffff */
.L_x_37:
[----:B----4-:R-:W-:-:S07]  /*b2c0*/  MOV R0, UR5 ;  /* 0x0000000500007c02 */ /* 0x010fce0008000f00 */
.L_x_135:
[----:B-1----:R1:W2:Y:S02]  /*b2d0*/  SYNCS.PHASECHK.TRANS64.TRYWAIT P0, [R0+URZ], R3 ;  /* 0x00000003000075a7 */ /* 0x0022a400080011ff */
[----:B--2---:R-:W-:Y:S05]  /*b2e0*/  @!P0 NANOSLEEP.SYNCS 0x989680 ;  /* 0x009896800000895d */ /* 0x004fea0003900000 */
[----:B------:R-:W2:Y:S02]  /*b2f0*/  @!P0 SYNCS.PHASECHK.TRANS64 P0, [R0+URZ], R3 ;  /* 0x00000003000085a7 */ /* 0x000ea400080010ff */
[----:B--2---:R-:W-:Y:S05]  /*b300*/  @!P0 BRA `(.L_x_135) ;  /* 0xfffffffc00f08947 */ /* 0x004fea000383ffff */
[----:B------:R-:W-:Y:S05]  /*b310*/  BRA `(.L_x_136) ;  /* 0xffffff7000307947 */ /* 0x000fea000383ffff */
.L_x_38:
[----:B----4-:R-:W-:-:S07]  /*b320*/  MOV R0, UR5 ;  /* 0x0000000500007c02 */ /* 0x010fce0008000f00 */
.L_x_137:
[----:B-1----:R1:W2:Y:S02]  /*b330*/  SYNCS.PHASECHK.TRANS64.TRYWAIT P0, [R0+URZ], R3 ;  /* 0x00000003000075a7 */ /* 0x0022a400080011ff */
[----:B--2---:R-:W-:Y:S05]  /*b340*/  @!P0 NANOSLEEP.SYNCS 0x989680 ;  /* 0x009896800000895d */ /* 0x004fea0003900000 */
[----:B------:R-:W2:Y:S02]  /*b350*/  @!P0 SYNCS.PHASECHK.TRANS64 P0, [R0+URZ], R3 ;  /* 0x00000003000085a7 */ /* 0x000ea400080010ff */
[----:B--2---:R-:W-:Y:S05]  /*b360*/  @!P0 BRA `(.L_x_137) ;  /* 0xfffffffc00f08947 */ /* 0x004fea000383ffff */
[----:B------:R-:W-:Y:S05]  /*b370*/  BRA `(.L_x_138) ;  /* 0xffffff70003c7947 */ /* 0x000fea000383ffff */
.L_x_39:
[----:B----4-:R-:W-:-:S07]  /*b380*/  MOV R0, UR5 ;  /* 0x0000000500007c02 */ /* 0x010fce0008000f00 */
.L_x_139:
[----:B-1----:R1:W2:Y:S02]  /*b390*/  SYNCS.PHASECHK.TRANS64.TRYWAIT P0, [R0+URZ], R3 ;  /* 0x00000003000075a7 */ /* 0x0022a400080011ff */
[----:B--2---:R-:W-:Y:S05]  /*b3a0*/  @!P0 NANOSLEEP.SYNCS 0x989680 ;  /* 0x009896800000895d */ /* 0x004fea0003900000 */
[----:B------:R-:W2:Y:S02]  /*b3b0*/  @!P0 SYNCS.PHASECHK.TRANS64 P0, [R0+URZ], R3 ;  /* 0x00000003000085a7 */ /* 0x000ea400080010ff */
[----:B--2---:R-:W-:Y:S05]  /*b3c0*/  @!P0 BRA `(.L_x_139) ;  /* 0xfffffffc00f08947 */ /* 0x004fea000383ffff */
[----:B------:R-:W-:Y:S05]  /*b3d0*/  BRA `(.L_x_140) ;  /* 0xffffff7000487947 */ /* 0x000fea000383ffff */
.L_x_40:
[----:B----4-:R-:W-:-:S07]  /*b3e0*/  MOV R0, UR5 ;  /* 0x0000000500007c02 */ /* 0x010fce0008000f00 */
.L_x_141:
[----:B-1----:R1:W2:Y:S02]  /*b3f0*/  SYNCS.PHASECHK.TRANS64.TRYWAIT P0, [R0+URZ], R3 ;  /* 0x00000003000075a7 */ /* 0x0022a400080011ff */
[----:B--2---:R-:W-:Y:S05]  /*b400*/  @!P0 NANOSLEEP.SYNCS 0x989680 ;  /* 0x009896800000895d */ /* 0x004fea0003900000 */
[----:B------:R-:W2:Y:S02]  /*b410*/  @!P0 SYNCS.PHASECHK.TRANS64 P0, [R0+URZ], R3 ;  /* 0x00000003000085a7 */ /* 0x000ea400080010ff */
[----:B--2---:R-:W-:Y:S05]  /*b420*/  @!P0 BRA `(.L_x_141) ;  /* 0xfffffffc00f08947 */ /* 0x004fea000383ffff */
[----:B------:R-:W-:Y:S05]  /*b430*/  BRA `(.L_x_142) ;  /* 0xffffff7000547947 */ /* 0x000fea000383ffff */
.L_x_41:
[----:B----4-:R-:W-:-:S07]  /*b440*/  MOV R0, UR5 ;  /* 0x0000000500007c02 */ /* 0x010fce0008000f00 */
.L_x_143:
[----:B-1----:R1:W2:Y:S02]  /*b450*/  SYNCS.PHASECHK.TRANS64.TRYWAIT P0, [R0+URZ], R3 ;  /* 0x00000003000075a7 */ /* 0x0022a400080011ff */
[----:B--2---:R-:W-:Y:S05]  /*b460*/  @!P0 NANOSLEEP.SYNCS 0x989680 ;  /* 0x009896800000895d */ /* 0x004fea0003900000 */
[----:B------:R-:W2:Y:S02]  /*b470*/  @!P0 SYNCS.PHASECHK.TRANS64 P0, [R0+URZ], R3 ;  /* 0x00000003000085a7 */ /* 0x000ea400080010ff */
[----:B--2---:R-:W-:Y:S05]  /*b480*/  @!P0 BRA `(.L_x_143) ;  /* 0xfffffffc00f08947 */ /* 0x004fea000383ffff */
[----:B------:R-:W-:Y:S05]  /*b490*/  BRA `(.L_x_144) ;  /* 0xffffff7000607947 */ /* 0x000fea000383ffff */
.L_x_44:
[----:B-1----:R1:W2:Y:S02]  /*b4a0*/  SYNCS.PHASECHK.TRANS64.TRYWAIT P0, [R0+URZ+0x100], R5 ;  /* 0x00010005000075a7 */ /* 0x0022a400080011ff */
[----:B--2---:R-:W-:Y:S05]  /*b4b0*/  @!P0 NANOSLEEP.SYNCS 0x989680 ;  /* 0x009896800000895d */ /* 0x004fea0003900000 */
[----:B------:R-:W2:Y:S02]  /*b4c0*/  @!P0 SYNCS.PHASECHK.TRANS64 P0, [R0+URZ+0x100], R5 ;  /* 0x00010005000085a7 */ /* 0x000ea400080010ff */
[----:B--2---:R-:W-:Y:S05]  /*b4d0*/  @!P0 BRA `(.L_x_44) ;  /* 0xfffffffc00f08947 */ /* 0x004fea000383ffff */
[----:B------:R-:W-:Y:S05]  /*b4e0*/  BRA `(.L_x_145) ;  /* 0xffffff7000bc7947 */ /* 0x000fea000383ffff */
.L_x_45:
[----:B------:R-:W-:-:S07]  /*b4f0*/  MOV R0, UR5 ;  /* 0x0000000500007c02 */ /* 0x000fce0008000f00 */
.L_x_146:
[----:B-1----:R1:W2:Y:S02]  /*b500*/  SYNCS.PHASECHK.TRANS64.TRYWAIT P0, [R0+URZ+0xd0], R5 ;  /* 0x0000d005000075a7 */ /* 0x0022a400080011ff */
[----:B--2---:R-:W-:Y:S05]  /*b510*/  @!P0 NANOSLEEP.SYNCS 0x989680 ;  /* 0x009896800000895d */ /* 0x004fea0003900000 */
[----:B------:R-:W2:Y:S02]  /*b520*/  @!P0 SYNCS.PHASECHK.TRANS64 P0, [R0+URZ+0xd0], R5 ;  /* 0x0000d005000085a7 */ /* 0x000ea400080010ff */
[----:B--2---:R-:W-:Y:S05]  /*b530*/  @!P0 BRA `(.L_x_146) ;  /* 0xfffffffc00f08947 */ /* 0x004fea000383ffff */
[----:B------:R-:W-:Y:S05]  /*b540*/  BRA `(.L_x_147) ;  /* 0xffffff7000cc7947 */ /* 0x000fea000383ffff */
.L_x_46:
[----:B-1----:R1:W2:Y:S02]  /*b550*/  SYNCS.PHASECHK.TRANS64.TRYWAIT P1, [R0+URZ+0xc0], R5 ;  /* 0x0000c005000075a7 */ /* 0x0022a400080211ff */
[----:B--2---:R-:W-:Y:S05]  /*b560*/  @!P1 NANOSLEEP.SYNCS 0x989680 ;  /* 0x009896800000995d */ /* 0x004fea0003900000 */
[----:B------:R-:W2:Y:S02]  /*b570*/  @!P1 SYNCS.PHASECHK.TRANS64 P1, [R0+URZ+0xc0], R5 ;  /* 0x0000c005000095a7 */ /* 0x000ea400080210ff */
[----:B--2---:R-:W-:Y:S05]  /*b580*/  @!P1 BRA `(.L_x_46) ;  /* 0xfffffffc00f09947 */ /* 0x004fea000383ffff */
[----:B------:R-:W-:Y:S05]  /*b590*/  BRA `(.L_x_148) ;  /* 0xffffff7000fc7947 */ /* 0x000fea000383ffff */
.L_x_49:
[----:B------:R-:W-:-:S07]  /*b5a0*/  MOV R0, UR5 ;  /* 0x0000000500007c02 */ /* 0x000fce0008000f00 */
.L_x_149:
[----:B-1----:R1:W2:Y:S02]  /*b5b0*/  SYNCS.PHASECHK.TRANS64.TRYWAIT P0, [R0+URZ+0xd0], R3 ;  /* 0x0000d003000075a7 */ /* 0x0022a400080011ff */
[----:B--2---:R-:W-:Y:S05]  /*b5c0*/  @!P0 NANOSLEEP.SYNCS 0x989680 ;  /* 0x009896800000895d */ /* 0x004fea0003900000 */
[----:B------:R-:W2:Y:S02]  /*b5d0*/  @!P0 SYNCS.PHASECHK.TRANS64 P0, [R0+URZ+0xd0], R3 ;  /* 0x0000d003000085a7 */ /* 0x000ea400080010ff */
[----:B--2---:R-:W-:Y:S05]  /*b5e0*/  @!P0 BRA `(.L_x_149) ;  /* 0xfffffffc00f08947 */ /* 0x004fea000383ffff */
[----:B------:R-:W-:Y:S05]  /*b5f0*/  BRA `(.L_x_48) ;  /* 0xffffff7400507947 */ /* 0x000fea000383ffff */
.L_x_56:
[----:B-1----:R1:W2:Y:S02]  /*b600*/  SYNCS.PHASECHK.TRANS64.TRYWAIT P1, [R0+URZ+0xc0], R5 ;  /* 0x0000c005000075a7 */ /* 0x0022a400080211ff */
[----:B--2---:R-:W-:Y:S05]  /*b610*/  @!P1 NANOSLEEP.SYNCS 0x989680 ;  /* 0x009896800000995d */ /* 0x004fea0003900000 */
[----:B------:R-:W2:Y:S02]  /*b620*/  @!P1 SYNCS.PHASECHK.TRANS64 P1, [R0+URZ+0xc0], R5 ;  /* 0x0000c005000095a7 */ /* 0x000ea400080210ff */
[----:B--2---:R-:W-:Y:S05]  /*b630*/  @!P1 BRA `(.L_x_56) ;  /* 0xfffffffc00f09947 */ /* 0x004fea000383ffff */
[----:B------:R-:W-:Y:S05]  /*b640*/  BRA `(.L_x_150) ;  /* 0xffffff7800b07947 */ /* 0x000fea000383ffff */
.L_x_57:
[----:B------:R-:W-:-:S07]  /*b650*/  MOV R3, UR8 ;  /* 0x0000000800037c02 */ /* 0x000fce0008000f00 */
.L_x_151:
[----:B-1----:R1:W2:Y:S02]  /*b660*/  SYNCS.PHASECHK.TRANS64.TRYWAIT P0, [R3+URZ+0xf0], R0 ;  /* 0x0000f000030075a7 */ /* 0x0022a400080011ff */
[----:B--2---:R-:W-:Y:S05]  /*b670*/  @!P0 NANOSLEEP.SYNCS 0x989680 ;  /* 0x009896800000895d */ /* 0x004fea0003900000 */
[----:B------:R-:W2:Y:S02]  /*b680*/  @!P0 SYNCS.PHASECHK.TRANS64 P0, [R3+URZ+0xf0], R0 ;  /* 0x0000f000030085a7 */ /* 0x000ea400080010ff */
[----:B--2---:R-:W-:Y:S05]  /*b690*/  @!P0 BRA `(.L_x_151) ;  /* 0xfffffffc00f08947 */ /* 0x004fea000383ffff */
[----:B------:R-:W-:Y:S05]  /*b6a0*/  BRA `(.L_x_152) ;  /* 0xffffff7800e87947 */ /* 0x000fea000383ffff */
.L_x_60:
[----:B------:R-:W-:Y:S07]  /*b6b0*/  MOV R0, UR7 ;  /* 0x0000000700007c02 */ /* 0x000fee0008000f00 */
.L_x_153:
[----:B-1----:R1:W2:Y:S02]  /*b6c0*/  SYNCS.PHASECHK.TRANS64.TRYWAIT P0, [R0+URZ], R3 ;  /* 0x00000003000075a7 */ /* 0x0022a400080011ff */
[----:B--2---:R-:W-:Y:S05]  /*b6d0*/  @!P0 NANOSLEEP.SYNCS 0x989680 ;  /* 0x009896800000895d */ /* 0x004fea0003900000 */
[----:B------:R-:W2:Y:S02]  /*b6e0*/  @!P0 SYNCS.PHASECHK.TRANS64 P0, [R0+URZ], R3 ;  /* 0x00000003000085a7 */ /* 0x000ea400080010ff */
[----:B--2---:R-:W-:Y:S05]  /*b6f0*/  @!P0 BRA `(.L_x_153) ;  /* 0xfffffffc00f08947 */ /* 0x004fea000383ffff */
[----:B------:R-:W-:Y:S05]  /*b700*/  BRA `(.L_x_59) ;  /* 0xffffff7c00047947 */ /* 0x000fea000383ffff */
.L_x_63:
[----:B------:R-:W-:-:S07]  /*b710*/  MOV R0, UR5 ;  /* 0x0000000500007c02 */ /* 0x000fce0008000f00 */
.L_x_154:
[----:B--2---:R2:W3:Y:S02]  /*b720*/  SYNCS.PHASECHK.TRANS64.TRYWAIT P0, [R0+URZ], R3 ;  /* 0x00000003000075a7 */ /* 0x0044e400080011ff */
[----:B---3--:R-:W-:Y:S05]  /*b730*/  @!P0 NANOSLEEP.SYNCS 0x989680 ;  /* 0x009896800000895d */ /* 0x008fea0003900000 */
[----:B------:R-:W3:Y:S02]  /*b740*/  @!P0 SYNCS.PHASECHK.TRANS64 P0, [R0+URZ], R3 ;  /* 0x00000003000085a7 */ /* 0x000ee400080010ff */
[----:B---3--:R-:W-:Y:S05]  /*b750*/  @!P0 BRA `(.L_x_154) ;  /* 0xfffffffc00f08947 */ /* 0x008fea000383ffff */
[----:B------:R-:W-:Y:S05]  /*b760*/  BRA `(.L_x_155) ;  /* 0xffffff7c00b87947 */ /* 0x000fea000383ffff */
.L_x_64:
[----:B------:R-:W-:-:S07]  /*b770*/  MOV R0, UR7 ;  /* 0x0000000700007c02 */ /* 0x000fce0008000f00 */
.L_x_156:
[----:B--2---:R2:W3:Y:S02]  /*b780*/  SYNCS.PHASECHK.TRANS64.TRYWAIT P0, [R0+URZ], R3 ;  /* 0x00000003000075a7 */ /* 0x0044e400080011ff */
[----:B---3--:R-:W-:Y:S05]  /*b790*/  @!P0 NANOSLEEP.SYNCS 0x989680 ;  /* 0x009896800000895d */ /* 0x008fea0003900000 */
[----:B------:R-:W3:Y:S02]  /*b7a0*/  @!P0 SYNCS.PHASECHK.TRANS64 P0, [R0+URZ], R3 ;  /* 0x00000003000085a7 */ /* 0x000ee400080010ff */
[----:B---3--:R-:W-:Y:S05]  /*b7b0*/  @!P0 BRA `(.L_x_156) ;  /* 0xfffffffc00f08947 */ /* 0x008fea000383ffff */
[----:B------:R-:W-:Y:S05]  /*b7c0*/  BRA `(.L_x_157) ;  /* 0xffffff7c00c47947 */ /* 0x000fea000383ffff */
.L_x_69:
[----:B--2---:R2:W3:Y:S02]  /*b7d0*/  SYNCS.PHASECHK.TRANS64.TRYWAIT P0, [R0+URZ+0xc0], R3 ;  /* 0x0000c003000075a7 */ /* 0x0044e400080011ff */
[----:B---3--:R-:W-:Y:S05]  /*b7e0*/  @!P0 NANOSLEEP.SYNCS 0x989680 ;  /* 0x009896800000895d */ /* 0x008fea0003900000 */
[----:B------:R-:W3:Y:S02]  /*b7f0*/  @!P0 SYNCS.PHASECHK.TRANS64 P0, [R0+URZ+0xc0], R3 ;  /* 0x0000c003000085a7 */ /* 0x000ee400080010ff */
[----:B---3--:R-:W-:Y:S05]  /*b800*/  @!P0 BRA `(.L_x_69) ;  /* 0xfffffffc00f08947 */ /* 0x008fea000383ffff */
[----:B------:R-:W-:Y:S05]  /*b810*/  BRA `(.L_x_158) ;  /* 0xffffff8000d07947 */ /* 0x000fea000383ffff */
.L_x_72:
[----:B------:R-:W-:Y:S07]  /*b820*/  MOV R0, UR7 ;  /* 0x0000000700007c02 */ /* 0x000fee0008000f00 */
.L_x_159:
[----:B--2---:R2:W3:Y:S02]  /*b830*/  SYNCS.PHASECHK.TRANS64.TRYWAIT P0, [R0+URZ+0xb8], R3 ;  /* 0x0000b803000075a7 */ /* 0x0044e400080011ff */
[----:B---3--:R-:W-:Y:S05]  /*b840*/  @!P0 NANOSLEEP.SYNCS 0x989680 ;  /* 0x009896800000895d */ /* 0x008fea0003900000 */
[----:B------:R-:W3:Y:S02]  /*b850*/  @!P0 SYNCS.PHASECHK.TRANS64 P0, [R0+URZ+0xb8], R3 ;  /* 0x0000b803000085a7 */ /* 0x000ee400080010ff */
[----:B---3--:R-:W-:Y:S05]  /*b860*/  @!P0 BRA `(.L_x_159) ;  /* 0xfffffffc00f08947 */ /* 0x008fea000383ffff */
[----:B------:R-:W-:Y:S05]  /*b870*/  BRA `(.L_x_71) ;  /* 0xffffff8400b07947 */ /* 0x000fea000383ffff */
.L_x_75:
[----:B------:R-:W-:Y:S07]  /*b880*/  MOV R3, UR7 ;  /* 0x0000000700037c02 */ /* 0x000fee0008000f00 */
.L_x_160:
[----:B-1----:R1:W2:Y:S02]  /*b890*/  SYNCS.PHASECHK.TRANS64.TRYWAIT P0, [R3+URZ+0x90], R12 ;  /* 0x0000900c030075a7 */ /* 0x0022a400080011ff */
[----:B--2---:R-:W-:Y:S05]  /*b8a0*/  @!P0 NANOSLEEP.SYNCS 0x989680 ;  /* 0x009896800000895d */ /* 0x004fea0003900000 */
[----:B------:R-:W2:Y:S02]  /*b8b0*/  @!P0 SYNCS.PHASECHK.TRANS64 P0, [R3+URZ+0x90], R12 ;  /* 0x0000900c030085a7 */ /* 0x000ea400080010ff */
[----:B--2---:R-:W-:Y:S05]  /*b8c0*/  @!P0 BRA `(.L_x_160) ;  /* 0xfffffffc00f08947 */ /* 0x004fea000383ffff */
[----:B------:R-:W-:Y:S05]  /*b8d0*/  BRA `(.L_x_161) ;  /* 0xffffff8800287947 */ /* 0x000fea000383ffff */
.L_x_76:
[----:B-1----:R-:W-:Y:S07]  /*b8e0*/  MOV R3, UR7 ;  /* 0x0000000700037c02 */ /* 0x002fee0008000f00 */
.L_x_162:
[----:B-1----:R1:W2:Y:S02]  /*b8f0*/  SYNCS.PHASECHK.TRANS64.TRYWAIT P0, [R3+URZ+0x98], R12 ;  /* 0x0000980c030075a7 */ /* 0x0022a400080011ff */
[----:B--2---:R-:W-:Y:S05]  /*b900*/  @!P0 NANOSLEEP.SYNCS 0x989680 ;  /* 0x009896800000895d */ /* 0x004fea0003900000 */
[----:B------:R-:W2:Y:S02]  /*b910*/  @!P0 SYNCS.PHASECHK.TRANS64 P0, [R3+URZ+0x98], R12 ;  /* 0x0000980c030085a7 */ /* 0x000ea400080010ff */
[----:B--2---:R-:W-:Y:S05]  /*b920*/  @!P0 BRA `(.L_x_162) ;  /* 0xfffffffc00f08947 */ /* 0x004fea000383ffff */
[----:B------:R-:W-:Y:S05]  /*b930*/  BRA `(.L_x_163) ;  /* 0xffffff8800647947 */ /* 0x000fea000383ffff */
.L_x_77:
[----:B-1----:R-:W-:Y:S07]  /*b940*/  MOV R3, UR7 ;  /* 0x0000000700037c02 */ /* 0x002fee0008000f00 */
.L_x_164:
[----:B-1----:R1:W2:Y:S02]  /*b950*/  SYNCS.PHASECHK.TRANS64.TRYWAIT P0, [R3+URZ+0xa0], R12 ;  /* 0x0000a00c030075a7 */ /* 0x0022a400080011ff */
[----:B--2---:R-:W-:Y:S05]  /*b960*/  @!P0 NANOSLEEP.SYNCS 0x989680 ;  /* 0x009896800000895d */ /* 0x004fea0003900000 */
[----:B------:R-:W2:Y:S02]  /*b970*/  @!P0 SYNCS.PHASECHK.TRANS64 P0, [R3+URZ+0xa0], R12 ;  /* 0x0000a00c030085a7 */ /* 0x000ea400080010ff */
[----:B--2---:R-:W-:Y:S05]  /*b980*/  @!P0 BRA `(.L_x_164) ;  /* 0xfffffffc00f08947 */ /* 0x004fea000383ffff */
[----:B------:R-:W-:Y:S05]  /*b990*/  BRA `(.L_x_165) ;  /* 0xffffff8800ac7947 */ /* 0x000fea000383ffff */
.L_x_78:
[----:B------:R-:W-:Y:S07]  /*b9a0*/  MOV R3, UR7 ;  /* 0x0000000700037c02 */ /* 0x000fee0008000f00 */
.L_x_166:
[----:B-1----:R1:W2:Y:S02]  /*b9b0*/  SYNCS.PHASECHK.TRANS64.TRYWAIT P0, [R3+URZ+0xa8], R12 ;  /* 0x0000a80c030075a7 */ /* 0x0022a400080011ff */
[----:B--2---:R-:W-:Y:S05]  /*b9c0*/  @!P0 NANOSLEEP.SYNCS 0x989680 ;  /* 0x009896800000895d */ /* 0x004fea0003900000 */
[----:B------:R-:W2:Y:S02]  /*b9d0*/  @!P0 SYNCS.PHASECHK.TRANS64 P0, [R3+URZ+0xa8], R12 ;  /* 0x0000a80c030085a7 */ /* 0x000ea400080010ff */
[----:B--2---:R-:W-:Y:S05]  /*b9e0*/  @!P0 BRA `(.L_x_166) ;  /* 0xfffffffc00f08947 */ /* 0x004fea000383ffff */
[----:B------:R-:W-:Y:S05]  /*b9f0*/  BRA `(.L_x_167) ;  /* 0xffffff8c00347947 */ /* 0x000fea000383ffff */
.L_x_80:
[----:B------:R-:W-:-:S07]  /*ba00*/  MOV R0, UR7 ;  /* 0x0000000700007c02 */ /* 0x000fce0008000f00 */
.L_x_168:
[----:B-1----:R1:W3:Y:S02]  /*ba10*/  SYNCS.PHASECHK.TRANS64.TRYWAIT P0, [R0+URZ+0x90], R3 ;  /* 0x00009003000075a7 */ /* 0x0022e400080011ff */
[----:B---3--:R-:W-:Y:S05]  /*ba20*/  @!P0 NANOSLEEP.SYNCS 0x989680 ;  /* 0x009896800000895d */ /* 0x008fea0003900000 */
[----:B------:R-:W3:Y:S02]  /*ba30*/  @!P0 SYNCS.PHASECHK.TRANS64 P0, [R0+URZ+0x90], R3 ;  /* 0x00009003000085a7 */ /* 0x000ee400080010ff */
[----:B---3--:R-:W-:Y:S05]  /*ba40*/  @!P0 BRA `(.L_x_168) ;  /* 0xfffffffc00f08947 */ /* 0x008fea000383ffff */
[----:B------:R-:W-:Y:S05]  /*ba50*/  BRA `(.L_x_169) ;  /* 0xffffff8c00a47947 */ /* 0x000fea000383ffff */
.L_x_81:
[----:B-1----:R-:W-:-:S07]  /*ba60*/  MOV R0, UR7 ;  /* 0x0000000700007c02 */ /* 0x002fce0008000f00 */
.L_x_170:
[----:B-1----:R1:W3:Y:S02]  /*ba70*/  SYNCS.PHASECHK.TRANS64.TRYWAIT P0, [R0+URZ+0x98], R3 ;  /* 0x00009803000075a7 */ /* 0x0022e400080011ff */
[----:B---3--:R-:W-:Y:S05]  /*ba80*/  @!P0 NANOSLEEP.SYNCS 0x989680 ;  /* 0x009896800000895d */ /* 0x008fea0003900000 */
[----:B------:R-:W3:Y:S02]  /*ba90*/  @!P0 SYNCS.PHASECHK.TRANS64 P0, [R0+URZ+0x98], R3 ;  /* 0x00009803000085a7 */ /* 0x000ee400080010ff */
[----:B---3--:R-:W-:Y:S05]  /*baa0*/  @!P0 BRA `(.L_x_170) ;  /* 0xfffffffc00f08947 */ /* 0x008fea000383ffff */
[----:B------:R-:W-:Y:S05]  /*bab0*/  BRA `(.L_x_171) ;  /* 0xffffff8c00947947 */ /* 0x000fea000383ffff */
.L_x_82:
[----:B-1----:R-:W-:-:S07]  /*bac0*/  MOV R0, UR7 ;  /* 0x0000000700007c02 */ /* 0x002fce0008000f00 */
.L_x_172:
[----:B-1----:R1:W3:Y:S02]  /*bad0*/  SYNCS.PHASECHK.TRANS64.TRYWAIT P0, [R0+URZ+0xa0], R3 ;  /* 0x0000a003000075a7 */ /* 0x0022e400080011ff */
[----:B---3--:R-:W-:Y:S05]  /*bae0*/  @!P0 NANOSLEEP.SYNCS 0x989680 ;  /* 0x009896800000895d */ /* 0x008fea0003900000 */
[----:B------:R-:W3:Y:S02]  /*baf0*/  @!P0 SYNCS.PHASECHK.TRANS64 P0, [R0+URZ+0xa0], R3 ;  /* 0x0000a003000085a7 */ /* 0x000ee400080010ff */
[----:B---3--:R-:W-:Y:S05]  /*bb00*/  @!P0 BRA `(.L_x_172) ;  /* 0xfffffffc00f08947 */ /* 0x008fea000383ffff */
[----:B------:R-:W-:Y:S05]  /*bb10*/  BRA `(.L_x_173) ;  /* 0xffffff8c00847947 */ /* 0x000fea000383ffff */
.L_x_84:
[----:B--2---:R2:W4:Y:S02]  /*bb20*/  SYNCS.PHASECHK.TRANS64.TRYWAIT P0, [R0+URZ+0xc0], R3 ;  /* 0x0000c003000075a7 */ /* 0x00452400080011ff */
[----:B----4-:R-:W-:Y:S05]  /*bb30*/  @!P0 NANOSLEEP.SYNCS 0x989680 ;  /* 0x009896800000895d */ /* 0x010fea0003900000 */
[----:B------:R-:W4:Y:S02]  /*bb40*/  @!P0 SYNCS.PHASECHK.TRANS64 P0, [R0+URZ+0xc0], R3 ;  /* 0x0000c003000085a7 */ /* 0x000f2400080010ff */
[----:B----4-:R-:W-:Y:S05]  /*bb50*/  @!P0 BRA `(.L_x_84) ;  /* 0xfffffffc00f08947 */ /* 0x010fea000383ffff */
[----:B------:R-:W-:Y:S05]  /*bb60*/  BRA `(.L_x_174) ;  /* 0xffffff90004c7947 */ /* 0x000fea000383ffff */
.L_x_95:
[----:B-1----:R1:W3:Y:S02]  /*bb70*/  SYNCS.PHASECHK.TRANS64.TRYWAIT P1, [R3+URZ+0x70], R0 ;  /* 0x00007000030075a7 */ /* 0x0022e400080211ff */
[----:B---3--:R-:W-:Y:S05]  /*bb80*/  @!P1 NANOSLEEP.SYNCS 0x989680 ;  /* 0x009896800000995d */ /* 0x008fea0003900000 */
[----:B------:R-:W3:Y:S02]  /*bb90*/  @!P1 SYNCS.PHASECHK.TRANS64 P1, [R3+URZ+0x70], R0 ;  /* 0x00007000030095a7 */ /* 0x000ee400080210ff */
[----:B---3--:R-:W-:Y:S05]  /*bba0*/  @!P1 BRA `(.L_x_95) ;  /* 0xfffffffc00f09947 */ /* 0x008fea000383ffff */
[----:B------:R-:W-:Y:S05]  /*bbb0*/  BRA `(.L_x_94) ;  /* 0xffffff9c00707947 */ /* 0x000fea000383ffff */
.L_x_97:
[----:B-1----:R1:W4:Y:S02]  /*bbc0*/  SYNCS.PHASECHK.TRANS64.TRYWAIT P0, [R193+URZ+0xe0], R2 ;  /* 0x0000e002c10075a7 */ /* 0x00232400080011ff */
[----:B----4-:R-:W-:Y:S05]  /*bbd0*/  @!P0 NANOSLEEP.SYNCS 0x989680 ;  /* 0x009896800000895d */ /* 0x010fea0003900000 */
[----:B------:R-:W4:Y:S02]  /*bbe0*/  @!P0 SYNCS.PHASECHK.TRANS64 P0, [R193+URZ+0xe0], R2 ;  /* 0x0000e002c10085a7 */ /* 0x000f2400080010ff */
[----:B----4-:R-:W-:Y:S05]  /*bbf0*/  @!P0 BRA `(.L_x_97) ;  /* 0xfffffffc00f08947 */ /* 0x010fea000383ffff */
[----:B------:R-:W-:Y:S05]  /*bc00*/  BRA `(.L_x_96) ;  /* 0xffffff9c00cc7947 */ /* 0x000fea000383ffff */
.L_x_106:
[----:B--2---:R2:W3:Y:S02]  /*bc10*/  SYNCS.PHASECHK.TRANS64.TRYWAIT P0, [R204+URZ+0x70], R3 ;  /* 0x00007003cc0075a7 */ /* 0x0044e400080011ff */
[----:B---3--:R-:W-:Y:S05]  /*bc20*/  @!P0 NANOSLEEP.SYNCS 0x989680 ;  /* 0x009896800000895d */ /* 0x008fea0003900000 */
[----:B------:R-:W3:Y:S02]  /*bc30*/  @!P0 SYNCS.PHASECHK.TRANS64 P0, [R204+URZ+0x70], R3 ;  /* 0x00007003cc0085a7 */ /* 0x000ee400080010ff */
[----:B---3--:R-:W-:Y:S05]  /*bc40*/  @!P0 BRA `(.L_x_106) ;  /* 0xfffffffc00f08947 */ /* 0x008fea000383ffff */
[----:B------:R-:W-:Y:S05]  /*bc50*/  BRA `(.L_x_105) ;  /* 0xffffffb000d87947 */ /* 0x000fea000383ffff */
.L_x_115:
[----:B--2---:R2:W3:Y:S02]  /*bc60*/  SYNCS.PHASECHK.TRANS64.TRYWAIT P0, [R0+URZ+0x70], R5 ;  /* 0x00007005000075a7 */ /* 0x0044e400080011ff */
[----:B---3--:R-:W-:Y:S05]  /*bc70*/  @!P0 NANOSLEEP.SYNCS 0x989680 ;  /* 0x009896800000895d */ /* 0x008fea0003900000 */
[----:B------:R-:W3:Y:S02]  /*bc80*/  @!P0 SYNCS.PHASECHK.TRANS64 P0, [R0+URZ+0x70], R5 ;  /* 0x00007005000085a7 */ /* 0x000ee400080010ff */
[----:B---3--:R-:W-:Y:S05]  /*bc90*/  @!P0 BRA `(.L_x_115) ;  /* 0xfffffffc00f08947 */ /* 0x008fea000383ffff */
[----:B------:R-:W-:Y:S05]  /*bca0*/  BRA `(.L_x_114) ;  /* 0xffffffc800307947 */ /* 0x000fea000383ffff */
.L_x_124:
[----:B--2---:R2:W3:Y:S02]  /*bcb0*/  SYNCS.PHASECHK.TRANS64.TRYWAIT P0, [R0+URZ+0x70], R3 ;  /* 0x00007003000075a7 */ /* 0x0044e400080011ff */
[----:B---3--:R-:W-:Y:S05]  /*bcc0*/  @!P0 NANOSLEEP.SYNCS 0x989680 ;  /* 0x009896800000895d */ /* 0x008fea0003900000 */
[----:B------:R-:W3:Y:S02]  /*bcd0*/  @!P0 SYNCS.PHASECHK.TRANS64 P0, [R0+URZ+0x70], R3 ;  /* 0x00007003000085a7 */ /* 0x000ee400080010ff */
[----:B---3--:R-:W-:Y:S05]  /*bce0*/  @!P0 BRA `(.L_x_124) ;  /* 0xfffffffc00f08947 */ /* 0x008fea000383ffff */
[----:B------:R-:W-:Y:S05]  /*bcf0*/  BRA `(.L_x_123) ;  /* 0xffffffdc00947947 */ /* 0x000fea000383ffff */
        .weak           $__internal_0_$__cuda_sm10x_tcgen05_guardrail_trap_col_being_dealloced_not_returned_by_alloc
        .type           $__internal_0_$__cuda_sm10x_tcgen05_guardrail_trap_col_being_dealloced_not_returned_by_alloc,@function
        .size           $__internal_0_$__cuda_sm10x_tcgen05_guardrail_trap_col_being_dealloced_not_returned_by_alloc,($__internal_1_$__cuda_sm10x_tcgen05_guardrail_trap_phase_invalid_during_alloc - $__internal_0_$__cuda_sm10x_tcgen05_guardrail_trap_col_being_dealloced_not_returned_by_alloc)
$__internal_0_$__cuda_sm10x_tcgen05_guardrail_trap_col_being_dealloced_not_returned_by_alloc:
[----:B------:R-:W-:Y:S05]  /*bd00*/  BPT.TRAP 0x1 ;  /* 0x000000040000795c */ /* 0x000fea0000300000 */
[----:B------:R-:W-:-:S04]  /*bd10*/  HFMA2 R3, -RZ, RZ, 0, 0 ;  /* 0x00000000ff037431 */ /* 0x000fc800000001ff */
[----:B------:R-:W-:Y:S05]  /*bd20*/  RET.REL.NODEC R2 `(_ZN7cutlass13device_kernelINS_4gemm6kernel13GemmUniversalIN4cute5tupleIJiiiiEEENS1_10collective13CollectiveMmaINS1_35MainloopSm100TmaUmmaWarpSpecializedILi7ELi2ELi2ENS5_IJNS4_1CILi1EEESB_SB_EEEEENS5_IJNSA_ILi128EEENSA_ILi256EEENSA_ILi64EEEEEENS_12float_e5m2_tENS5_IJlSB_lEEESI_SJ_NS4_8TiledMMAINS4_8MMA_AtomIJNS4_10MMA_TraitsINS4_19SM100_MMA_F8F6F4_SSEJSI_SI_fSE_SF_NS4_17integral_constantINS4_4UMMA5MajorELSQ_0EEESR_NSO_INSP_7ScaleInELSS_0EEEST_EEEEEENS4_6LayoutISC_NS5_IJNSA_ILi0EEESX_SX_EEEEENS5_IJNS4_10UnderscoreES10_S10_EEEEENS4_13SM90_TMA_LOADENS4_14ComposedLayoutINS4_7SwizzleILi2ELi4ELi3EEENS4_18smem_ptr_flag_bitsILi8EEENSW_INS5_IJNSA_ILi8EEESG_EEENS5_IJSG_SB_EEEEEEEvNS4_8identityES13_S1D_vS1E_EENS_8epilogue10collective18CollectiveEpilogueINS1G_23Sm100TmaWarpSpecializedILi4ELi2ELi64ELb0ELb0EEEJSH_NS5_IJNSW_ISE_SB_EENSW_ISG_SB_EEEEESI_SJ_SI_SJ_NS1G_6fusion15FusionCallbacksIS1K_NS1O_17LinearCombinationISI_fSI_fLNS_15FloatRoundStyleE2EEESH_S1N_JEEENS4_5SM1004TMEM4LOAD26SM100_TMEM_LOAD_32dp32b64xES13_S1D_NS4_39AutoVectorizingCopyWithAssumedAlignmentILi128EEENS4_14SM90_TMA_STOREES1D_S1Z_S1Z_EEEvvEEEEvNT_6ParamsE) ;  /* 0xffffff4002b47950 */ /* 0x000fea0003c3ffff */
        .weak           $__internal_1_$__cuda_sm10x_tcgen05_guardrail_trap_phase_invalid_during_alloc
        .type           $__internal_1_$__cuda_sm10x_tcgen05_guardrail_trap_phase_invalid_during_alloc,@function
        .size           $__internal_1_$__cuda_sm10x_tcgen05_guardrail_trap_phase_invalid_during_alloc,($__internal_2_$__cuda_sm10x_tcgen05_guardrail_trap_unallocated_columns_being_dealloced - $__internal_1_$__cuda_sm10x_tcgen05_guardrail_trap_phase_invalid_during_alloc)
$__internal_1_$__cuda_sm10x_tcgen05_guardrail_trap_phase_invalid_during_alloc:
[----:B------:R-:W-:Y:S05]  /*bd30*/  BPT.TRAP 0x1 ;  /* 0x000000040000795c */ /* 0x000fea0000300000 */
[----:B------:R-:W-:-:S04]  /*bd40*/  MOV R3, 0x0 ;  /* 0x0000000000037802 */ /* 0x000fc80000000f00 */
[----:B------:R-:W-:Y:S05]  /*bd50*/  RET.REL.NODEC R2 `(_ZN7cutlass13device_kernelINS_4gemm6kernel13GemmUniversalIN4cute5tupleIJiiiiEEENS1_10collective13CollectiveMmaINS1_35MainloopSm100TmaUmmaWarpSpecializedILi7ELi2ELi2ENS5_IJNS4_1CILi1EEESB_SB_EEEEENS5_IJNSA_ILi128EEENSA_ILi256EEENSA_ILi64EEEEEENS_12float_e5m2_tENS5_IJlSB_lEEESI_SJ_NS4_8TiledMMAINS4_8MMA_AtomIJNS4_10MMA_TraitsINS4_19SM100_MMA_F8F6F4_SSEJSI_SI_fSE_SF_NS4_17integral_constantINS4_4UMMA5MajorELSQ_0EEESR_NSO_INSP_7ScaleInELSS_0EEEST_EEEEEENS4_6LayoutISC_NS5_IJNSA_ILi0EEESX_SX_EEEEENS5_IJNS4_10UnderscoreES10_S10_EEEEENS4_13SM90_TMA_LOADENS4_14ComposedLayoutINS4_7SwizzleILi2ELi4ELi3EEENS4_18smem_ptr_flag_bitsILi8EEENSW_INS5_IJNSA_ILi8EEESG_EEENS5_IJSG_SB_EEEEEEEvNS4_8identityES13_S1D_vS1E_EENS_8epilogue10collective18CollectiveEpilogueINS1G_23Sm100TmaWarpSpecializedILi4ELi2ELi64ELb0ELb0EEEJSH_NS5_IJNSW_ISE_SB_EENSW_ISG_SB_EEEEESI_SJ_SI_SJ_NS1G_6fusion15FusionCallbacksIS1K_NS1O_17LinearCombinationISI_fSI_fLNS_15FloatRoundStyleE2EEESH_S1N_JEEENS4_5SM1004TMEM4LOAD26SM100_TMEM_LOAD_32dp32b64xES13_S1D_NS4_39AutoVectorizingCopyWithAssumedAlignmentILi128EEENS4_14SM90_TMA_STOREES1D_S1Z_S1Z_EEEvvEEEEvNT_6ParamsE) ;  /* 0xffffff4002a87950 */ /* 0x000fea0003c3ffff */
        .weak           $__internal_2_$__cuda_sm10x_tcgen05_guardrail_trap_unallocated_columns_being_dealloced
        .type           $__internal_2_$__cuda_sm10x_tcgen05_guardrail_trap_unallocated_columns_being_dealloced,@function
        .size           $__internal_2_$__cuda_sm10x_tcgen05_guardrail_trap_unallocated_columns_being_dealloced,(.L_x_176 - $__internal_2_$__cuda_sm10x_tcgen05_guardrail_trap_unallocated_columns_being_dealloced)
$__internal_2_$__cuda_sm10x_tcgen05_guardrail_trap_unallocated_columns_being_dealloced:
[----:B------:R-:W-:Y:S05]  /*bd60*/  BPT.TRAP 0x1 ;  /* 0x000000040000795c */ /* 0x000fea0000300000 */
[----:B------:R-:W-:-:S04]  /*bd70*/  HFMA2 R3, -RZ, RZ, 0, 0 ;  /* 0x00000000ff037431 */ /* 0x000fc800000001ff */
[----:B------:R-:W-:Y:S05]  /*bd80*/  RET.REL.NODEC R2 `(_ZN7cutlass13device_kernelINS_4gemm6kernel13GemmUniversalIN4cute5tupleIJiiiiEEENS1_10collective13CollectiveMmaINS1_35MainloopSm100TmaUmmaWarpSpecializedILi7ELi2ELi2ENS5_IJNS4_1CILi1EEESB_SB_EEEEENS5_IJNSA_ILi128EEENSA_ILi256EEENSA_ILi64EEEEEENS_12float_e5m2_tENS5_IJlSB_lEEESI_SJ_NS4_8TiledMMAINS4_8MMA_AtomIJNS4_10MMA_TraitsINS4_19SM100_MMA_F8F6F4_SSEJSI_SI_fSE_SF_NS4_17integral_constantINS4_4UMMA5MajorELSQ_0EEESR_NSO_INSP_7ScaleInELSS_0EEEST_EEEEEENS4_6LayoutISC_NS5_IJNSA_ILi0EEESX_SX_EEEEENS5_IJNS4_10UnderscoreES10_S10_EEEEENS4_13SM90_TMA_LOADENS4_14ComposedLayoutINS4_7SwizzleILi2ELi4ELi3EEENS4_18smem_ptr_flag_bitsILi8EEENSW_INS5_IJNSA_ILi8EEESG_EEENS5_IJSG_SB_EEEEEEEvNS4_8identityES13_S1D_vS1E_EENS_8epilogue10collective18CollectiveEpilogueINS1G_23Sm100TmaWarpSpecializedILi4ELi2ELi64ELb0ELb0EEEJSH_NS5_IJNSW_ISE_SB_EENSW_ISG_SB_EEEEESI_SJ_SI_SJ_NS1G_6fusion15FusionCallbacksIS1K_NS1O_17LinearCombinationISI_fSI_fLNS_15FloatRoundStyleE2EEESH_S1N_JEEENS4_5SM1004TMEM4LOAD26SM100_TMEM_LOAD_32dp32b64xES13_S1D_NS4_39AutoVectorizingCopyWithAssumedAlignmentILi128EEENS4_14SM90_TMA_STOREES1D_S1Z_S1Z_EEEvvEEEEvNT_6ParamsE) ;  /* 0xffffff40029c7950 */ /* 0x000fea0003c3ffff */
.L_x_175:
[----:B------:R-:W-:-:S00]  /*bd90*/  BRA `(.L_x_175) ;  /* 0xfffffffc00fc7947 */ /* 0x000fc0000383ffff */
[----:B------:R-:W-:-:S00]  /*bda0*/  NOP ;  /* 0x0000000000007918 */ /* 0x000fc00000000000 */
        /* <DEDUP_REMOVED lines=13> */
.L_x_176:


//--------------------- .nv.global.init           --------------------------
	.section	.nv.global.init,"aw",@progbits
.nv.global.init:
	.type		$str$27,@object
	.size		$str$27,($str$28 - $str$27)
$str$27:
        /*0000*/ 	.byte	0x28, 0x61, 0x64, 0x64, 0x72, 0x65, 0x73, 0x73, 0x20, 0x26, 0x20, 0x6d, 0x61, 0x73, 0x6b, 0x29
        /*0010*/ 	.byte	0x20, 0x3d, 0x3d, 0x20, 0x30, 0x00
	.type		$str$28,@object
	.size		$str$28,($str$26 - $str$28)
$str$28:
        /*0016*/ 	.byte	0x2f, 0x74, 0x6d, 0x70, 0x2f, 0x63, 0x75, 0x74, 0x6c, 0x61, 0x73, 0x73, 0x5f, 0x73, 0x77, 0x65
        /*0026*/ 	.byte	0x65, 0x70, 0x5f, 0x73, 0x72, 0x63, 0x2f, 0x69, 0x6e, 0x63, 0x6c, 0x75, 0x64, 0x65, 0x2f, 0x63
        /*0036*/ 	.byte	0x75, 0x74, 0x65, 0x2f, 0x70, 0x6f, 0x69, 0x6e, 0x74, 0x65, 0x72, 0x5f, 0x66, 0x6c, 0x61, 0x67
        /*0046*/ 	.byte	0x67, 0x65, 0x64, 0x2e, 0x68, 0x70, 0x70, 0x00
	.type		$str$26,@object
	.size		$str$26,($str$25 - $str$26)
$str$26:
        /*004e*/ 	.byte	0x2f, 0x74, 0x6d, 0x70, 0x2f, 0x63, 0x75, 0x74, 0x6c, 0x61, 0x73, 0x73, 0x5f, 0x73, 0x77, 0x65
        /*005e*/ 	.byte	0x65, 0x70, 0x5f, 0x73, 0x72, 0x63, 0x2f, 0x69, 0x6e, 0x63, 0x6c, 0x75, 0x64, 0x65, 0x2f, 0x63
        /*006e*/ 	.byte	0x75, 0x74, 0x65, 0x2f, 0x61, 0x74, 0x6f, 0x6d, 0x2f, 0x63, 0x6f, 0x70, 0x79, 0x5f, 0x74, 0x72
        /*007e*/ 	.byte	0x61, 0x69, 0x74, 0x73, 0x5f, 0x73, 0x6d, 0x31, 0x30, 0x30, 0x2e, 0x68, 0x70, 0x70, 0x00
	.type		$str$25,@object
	.size		$str$25,(__unnamed_1 - $str$25)
$str$25:
        /*008d*/ 	.byte	0x28, 0x28, 0x75, 0x69, 0x6e, 0x74, 0x33, 0x32, 0x5f, 0x74, 0x28, 0x74, 0x68, 0x72, 0x65, 0x61
        /*009d*/ 	.byte	0x64, 0x49, 0x64, 0x78, 0x2e, 0x78, 0x29, 0x20, 0x2f, 0x20, 0x33, 0x32, 0x29, 0x20, 0x25, 0x20
        /*00ad*/ 	.byte	0x34, 0x29, 0x20, 0x3d, 0x3d, 0x20, 0x28, 0x28, 0x28, 0x74, 0x6d, 0x65, 0x6d, 0x5f, 0x61, 0x64
        /*00bd*/ 	.byte	0x64, 0x72, 0x20, 0x3e, 0x3e, 0x20, 0x31, 0x36, 0x29, 0x20, 0x2f, 0x20, 0x33, 0x32, 0x29, 0x20
        /*00cd*/ 	.byte	0x25, 0x20, 0x34, 0x29, 0x00
	.type		__unnamed_1,@object
	.size		__unnamed_1,(__unnamed_2 - __unnamed_1)
__unnamed_1:
        /*00d2*/ 	.byte	0x61, 0x75, 0x74, 0x6f, 0x20, 0x63, 0x75, 0x74, 0x65, 0x3a, 0x3a, 0x61, 0x73, 0x5f, 0x70, 0x6f
        /* <DEDUP_REMOVED lines=24> */
        /*0262*/ 	.byte	0x43, 0x3c, 0x38, 0x31, 0x39, 0x32, 0x3e, 0x3e, 0x3e, 0x3e, 0x5d, 0x00
	.type		__unnamed_2,@object
	.size		__unnamed_2,(__unnamed_3 - __unnamed_2)
__unnamed_2:
        /* <DEDUP_REMOVED lines=26> */
	.type		__unnamed_3,@object
	.size		__unnamed_3,(.L_3 - __unnamed_3)
__unnamed_3:
        /* <DEDUP_REMOVED lines=42> */
        /*06aa*/ 	.byte	0x3e, 0x3e, 0x3e, 0x3e, 0x5d, 0x00
.L_3:


//--------------------- .nv.shared._ZN7cutlass13device_kernelINS_4gemm6kernel13GemmUniversalIN4cute5tupleIJiiiiEEENS1_10collective13CollectiveMmaINS1_35MainloopSm100TmaUmmaWarpSpecializedILi7ELi2ELi2ENS5_IJNS4_1CILi1EEESB_SB_EEEEENS5_IJNSA_ILi128EEENSA_ILi256EEENSA_ILi64EEEEEENS_12float_e5m2_tENS5_IJlSB_lEEESI_SJ_NS4_8TiledMMAINS4_8MMA_AtomIJNS4_10MMA_TraitsINS4_19SM100_MMA_F8F6F4_SSEJSI_SI_fSE_SF_NS4_17integral_constantINS4_4UMMA5MajorELSQ_0EEESR_NSO_INSP_7ScaleInELSS_0EEEST_EEEEEENS4_6LayoutISC_NS5_IJNSA_ILi0EEESX_SX_EEEEENS5_IJNS4_10UnderscoreES10_S10_EEEEENS4_13SM90_TMA_LOADENS4_14ComposedLayoutINS4_7SwizzleILi2ELi4ELi3EEENS4_18smem_ptr_flag_bitsILi8EEENSW_INS5_IJNSA_ILi8EEESG_EEENS5_IJSG_SB_EEEEEEEvNS4_8identityES13_S1D_vS1E_EENS_8epilogue10collective18CollectiveEpilogueINS1G_23Sm100TmaWarpSpecializedILi4ELi2ELi64ELb0ELb0EEEJSH_NS5_IJNSW_ISE_SB_EENSW_ISG_SB_EEEEESI_SJ_SI_SJ_NS1G_6fusion15FusionCallbacksIS1K_NS1O_17LinearCombinationISI_fSI_fLNS_15FloatRoundStyleE2EEESH_S1N_JEEENS4_5SM1004TMEM4LOAD26SM100_TMEM_LOAD_32dp32b64xES13_S1D_NS4_39AutoVectorizingCopyWithAssumedAlignmentILi128EEENS4_14SM90_TMA_STOREES1D_S1Z_S1Z_EEEvvEEEEvNT_6ParamsE --------------------------
	.section	.nv.shared._ZN7cutlass13device_kernelINS_4gemm6kernel13GemmUniversalIN4cute5tupleIJiiiiEEENS1_10collective13CollectiveMmaINS1_35MainloopSm100TmaUmmaWarpSpecializedILi7ELi2ELi2ENS5_IJNS4_1CILi1EEESB_SB_EEEEENS5_IJNSA_ILi128EEENSA_ILi256EEENSA_ILi64EEEEEENS_12float_e5m2_tENS5_IJlSB_lEEESI_SJ_NS4_8TiledMMAINS4_8MMA_AtomIJNS4_10MMA_TraitsINS4_19SM100_MMA_F8F6F4_SSEJSI_SI_fSE_SF_NS4_17integral_constantINS4_4UMMA5MajorELSQ_0EEESR_NSO_INSP_7ScaleInELSS_0EEEST_EEEEEENS4_6LayoutISC_NS5_IJNSA_ILi0EEESX_SX_EEEEENS5_IJNS4_10UnderscoreES10_S10_EEEEENS4_13SM90_TMA_LOADENS4_14ComposedLayoutINS4_7SwizzleILi2ELi4ELi3EEENS4_18smem_ptr_flag_bitsILi8EEENSW_INS5_IJNSA_ILi8EEESG_EEENS5_IJSG_SB_EEEEEEEvNS4_8identityES13_S1D_vS1E_EENS_8epilogue10collective18CollectiveEpilogueINS1G_23Sm100TmaWarpSpecializedILi4ELi2ELi64ELb0ELb0EEEJSH_NS5_IJNSW_ISE_SB_EENSW_ISG_SB_EEEEESI_SJ_SI_SJ_NS1G_6fusion15FusionCallbacksIS1K_NS1O_17LinearCombinationISI_fSI_fLNS_15FloatRoundStyleE2EEESH_S1N_JEEENS4_5SM1004TMEM4LOAD26SM100_TMEM_LOAD_32dp32b64xES13_S1D_NS4_39AutoVectorizingCopyWithAssumedAlignmentILi128EEENS4_14SM90_TMA_STOREES1D_S1Z_S1Z_EEEvvEEEEvNT_6ParamsE,"aw",@nobits
	.sectionflags	@""
	.align	16
	.zero		1024


//--------------------- .nv.shared.reserved.0     --------------------------
	.section	.nv.shared.reserved.0,"aw",@nobits
	.weak		__nv_reservedSMEM_offset_0_alias
	.size		__nv_reservedSMEM_offset_0_alias, 0, 64
	.other		__nv_reservedSMEM_offset_0_alias,@"STO_CUDA_RESERVED_SHARED STV_DEFAULT"
__nv_reservedSMEM_offset_0_alias:
	.zero		0
.nv.shared.reserved.0:
	.zero		64
	.weak		__nv_reservedSMEM_tcgen05_partition
	.type		__nv_reservedSMEM_tcgen05_partition,@object
	.size		__nv_reservedSMEM_tcgen05_partition,(.L_0 - __nv_reservedSMEM_tcgen05_partition)
__nv_reservedSMEM_tcgen05_partition:
	.zero		32
.L_0:


//--------------------- .nv.global                --------------------------
	.section	.nv.global,"aw",@nobits
.nv.global:
	.type		_ZN40_INTERNAL_126f8fae_4_k_cu_37a1c12f_354024cute1_E,@object
	.size		_ZN40_INTERNAL_126f8fae_4_k_cu_37a1c12f_354024cute1_E,(_ZN40_INTERNAL_126f8fae_4_k_cu_37a1c12f_354024cuda3std3__45__cpo6cbeginE - _ZN40_INTERNAL_126f8fae_4_k_cu_37a1c12f_354024cute1_E)
_ZN40_INTERNAL_126f8fae_4_k_cu_37a1c12f_354024cute1_E:
	.zero		1
	.type		_ZN40_INTERNAL_126f8fae_4_k_cu_37a1c12f_354024cuda3std3__45__cpo6cbeginE,@object
	.size		_ZN40_INTERNAL_126f8fae_4_k_cu_37a1c12f_354024cuda3std3__45__cpo6cbeginE,(_ZN40_INTERNAL_126f8fae_4_k_cu_37a1c12f_354024cuda3std3__48in_placeE - _ZN40_INTERNAL_126f8fae_4_k_cu_37a1c12f_354024cuda3std3__45__cpo6cbeginE)
_ZN40_INTERNAL_126f8fae_4_k_cu_37a1c12f_354024cuda3std3__45__cpo6cbeginE:
	.zero		1
	.type		_ZN40_INTERNAL_126f8fae_4_k_cu_37a1c12f_354024cuda3std3__48in_placeE,@object
	.size		_ZN40_INTERNAL_126f8fae_4_k_cu_37a1c12f_354024cuda3std3__48in_placeE,(_ZN40_INTERNAL_126f8fae_4_k_cu_37a1c12f_354024cuda3std6ranges3__45__cpo9iter_moveE - _ZN40_INTERNAL_126f8fae_4_k_cu_37a1c12f_354024cuda3std3__48in_placeE)
_ZN40_INTERNAL_126f8fae_4_k_cu_37a1c12f_354024cuda3std3__48in_placeE:
	.zero		1
	.type		_ZN40_INTERNAL_126f8fae_4_k_cu_37a1c12f_354024cuda3std6ranges3__45__cpo9iter_moveE,@object
	.size		_ZN40_INTERNAL_126f8fae_4_k_cu_37a1c12f_354024cuda3std6ranges3__45__cpo9iter_moveE,(_ZN40_INTERNAL_126f8fae_4_k_cu_37a1c12f_354024cuda3std3__45__cpo5beginE - _ZN40_INTERNAL_126f8fae_4_k_cu_37a1c12f_354024cuda3std6ranges3__45__cpo9iter_moveE)
_ZN40_INTERNAL_126f8fae_4_k_cu_37a1c12f_354024cuda3std6ranges3__45__cpo9iter_moveE:
	.zero		1
	.type		_ZN40_INTERNAL_126f8fae_4_k_cu_37a1c12f_354024cuda3std3__45__cpo5beginE,@object
	.size		_ZN40_INTERNAL_126f8fae_4_k_cu_37a1c12f_354024cuda3std3__45__cpo5beginE,(_ZN40_INTERNAL_126f8fae_4_k_cu_37a1c12f_354024cuda3std3__442_GLOBAL__N__126f8fae_4_k_cu_37a1c12f_354026ignoreE - _ZN40_INTERNAL_126f8fae_4_k_cu_37a1c12f_354024cuda3std3__45__cpo5beginE)
_ZN40_INTERNAL_126f8fae_4_k_cu_37a1c12f_354024cuda3std3__45__cpo5beginE:
	.zero		1
	.type		_ZN40_INTERNAL_126f8fae_4_k_cu_37a1c12f_354024cuda3std3__442_GLOBAL__N__126f8fae_4_k_cu_37a1c12f_354026ignoreE,@object
	.size		_ZN40_INTERNAL_126f8fae_4_k_cu_37a1c12f_354024cuda3std3__442_GLOBAL__N__126f8fae_4_k_cu_37a1c12f_354026ignoreE,(_ZN40_INTERNAL_126f8fae_4_k_cu_37a1c12f_354024cute7productE - _ZN40_INTERNAL_126f8fae_4_k_cu_37a1c12f_354024cuda3std3__442_GLOBAL__N__126f8fae_4_k_cu_37a1c12f_354026ignoreE)
_ZN40_INTERNAL_126f8fae_4_k_cu_37a1c12f_354024cuda3std3__442_GLOBAL__N__126f8fae_4_k_cu_37a1c12f_354026ignoreE:
	.zero		1
	.type		_ZN40_INTERNAL_126f8fae_4_k_cu_37a1c12f_354024cute7productE,@object
	.size		_ZN40_INTERNAL_126f8fae_4_k_cu_37a1c12f_354024cute7productE,(_ZN40_INTERNAL_126f8fae_4_k_cu_37a1c12f_354024cuda3std3__45__cpo3endE - _ZN40_INTERNAL_126f8fae_4_k_cu_37a1c12f_354024cute7productE)
_ZN40_INTERNAL_126f8fae_4_k_cu_37a1c12f_354024cute7productE:
	.zero		1
	.type		_ZN40_INTERNAL_126f8fae_4_k_cu_37a1c12f_354024cuda3std3__45__cpo3endE,@object
	.size		_ZN40_INTERNAL_126f8fae_4_k_cu_37a1c12f_354024cuda3std3__45__cpo3endE,(_ZN40_INTERNAL_126f8fae_4_k_cu_37a1c12f_354024cuda3std3__419piecewise_constructE - _ZN40_INTERNAL_126f8fae_4_k_cu_37a1c12f_354024cuda3std3__45__cpo3endE)
_ZN40_INTERNAL_126f8fae_4_k_cu_37a1c12f_354024cuda3std3__45__cpo3endE:
	.zero		1
	.type		_ZN40_INTERNAL_126f8fae_4_k_cu_37a1c12f_354024cuda3std3__419piecewise_constructE,@object
	.size		_ZN40_INTERNAL_126f8fae_4_k_cu_37a1c12f_354024cuda3std3__419piecewise_constructE,(_ZN40_INTERNAL_126f8fae_4_k_cu_37a1c12f_354024cuda3std3__45__cpo4cendE - _ZN40_INTERNAL_126f8fae_4_k_cu_37a1c12f_354024cuda3std3__419piecewise_constructE)
_ZN40_INTERNAL_126f8fae_4_k_cu_37a1c12f_354024cuda3std3__419piecewise_constructE:
	.zero		1
	.type		_ZN40_INTERNAL_126f8fae_4_k_cu_37a1c12f_354024cuda3std3__45__cpo4cendE,@object
	.size		_ZN40_INTERNAL_126f8fae_4_k_cu_37a1c12f_354024cuda3std3__45__cpo4cendE,(_ZN40_INTERNAL_126f8fae_4_k_cu_37a1c12f_354024cuda3std6ranges3__45__cpo4swapE - _ZN40_INTERNAL_126f8fae_4_k_cu_37a1c12f_354024cuda3std3__45__cpo4cendE)
_ZN40_INTERNAL_126f8fae_4_k_cu_37a1c12f_354024cuda3std3__45__cpo4cendE:
	.zero		1
	.type		_ZN40_INTERNAL_126f8fae_4_k_cu_37a1c12f_354024cuda3std6ranges3__45__cpo4swapE,@object
	.size		_ZN40_INTERNAL_126f8fae_4_k_cu_37a1c12f_354024cuda3std6ranges3__45__cpo4swapE,(.L_11 - _ZN40_INTERNAL_126f8fae_4_k_cu_37a1c12f_354024cuda3std6ranges3__45__cpo4swapE)
_ZN40_INTERNAL_126f8fae_4_k_cu_37a1c12f_354024cuda3std6ranges3__45__cpo4swapE:
	.zero		1
.L_11:


//--------------------- .nv.constant0._ZN7cutlass13device_kernelINS_4gemm6kernel13GemmUniversalIN4cute5tupleIJiiiiEEENS1_10collective13CollectiveMmaINS1_35MainloopSm100TmaUmmaWarpSpecializedILi7ELi2ELi2ENS5_IJNS4_1CILi1EEESB_SB_EEEEENS5_IJNSA_ILi128EEENSA_ILi256EEENSA_ILi64EEEEEENS_12float_e5m2_tENS5_IJlSB_lEEESI_SJ_NS4_8TiledMMAINS4_8MMA_AtomIJNS4_10MMA_TraitsINS4_19SM100_MMA_F8F6F4_SSEJSI_SI_fSE_SF_NS4_17integral_constantINS4_4UMMA5MajorELSQ_0EEESR_NSO_INSP_7ScaleInELSS_0EEEST_EEEEEENS4_6LayoutISC_NS5_IJNSA_ILi0EEESX_SX_EEEEENS5_IJNS4_10UnderscoreES10_S10_EEEEENS4_13SM90_TMA_LOADENS4_14ComposedLayoutINS4_7SwizzleILi2ELi4ELi3EEENS4_18smem_ptr_flag_bitsILi8EEENSW_INS5_IJNSA_ILi8EEESG_EEENS5_IJSG_SB_EEEEEEEvNS4_8identityES13_S1D_vS1E_EENS_8epilogue10collective18CollectiveEpilogueINS1G_23Sm100TmaWarpSpecializedILi4ELi2ELi64ELb0ELb0EEEJSH_NS5_IJNSW_ISE_SB_EENSW_ISG_SB_EEEEESI_SJ_SI_SJ_NS1G_6fusion15FusionCallbacksIS1K_NS1O_17LinearCombinationISI_fSI_fLNS_15FloatRoundStyleE2EEESH_S1N_JEEENS4_5SM1004TMEM4LOAD26SM100_TMEM_LOAD_32dp32b64xES13_S1D_NS4_39AutoVectorizingCopyWithAssumedAlignmentILi128EEENS4_14SM90_TMA_STOREES1D_S1Z_S1Z_EEEvvEEEEvNT_6ParamsE --------------------------
	.section	.nv.constant0._ZN7cutlass13device_kernelINS_4gemm6kernel13GemmUniversalIN4cute5tupleIJiiiiEEENS1_10collective13CollectiveMmaINS1_35MainloopSm100TmaUmmaWarpSpecializedILi7ELi2ELi2ENS5_IJNS4_1CILi1EEESB_SB_EEEEENS5_IJNSA_ILi128EEENSA_ILi256EEENSA_ILi64EEEEEENS_12float_e5m2_tENS5_IJlSB_lEEESI_SJ_NS4_8TiledMMAINS4_8MMA_AtomIJNS4_10MMA_TraitsINS4_19SM100_MMA_F8F6F4_SSEJSI_SI_fSE_SF_NS4_17integral_constantINS4_4UMMA5MajorELSQ_0EEESR_NSO_INSP_7ScaleInELSS_0EEEST_EEEEEENS4_6LayoutISC_NS5_IJNSA_ILi0EEESX_SX_EEEEENS5_IJNS4_10UnderscoreES10_S10_EEEEENS4_13SM90_TMA_LOADENS4_14ComposedLayoutINS4_7SwizzleILi2ELi4ELi3EEENS4_18smem_ptr_flag_bitsILi8EEENSW_INS5_IJNSA_ILi8EEESG_EEENS5_IJSG_SB_EEEEEEEvNS4_8identityES13_S1D_vS1E_EENS_8epilogue10collective18CollectiveEpilogueINS1G_23Sm100TmaWarpSpecializedILi4ELi2ELi64ELb0ELb0EEEJSH_NS5_IJNSW_ISE_SB_EENSW_ISG_SB_EEEEESI_SJ_SI_SJ_NS1G_6fusion15FusionCallbacksIS1K_NS1O_17LinearCombinationISI_fSI_fLNS_15FloatRoundStyleE2EEESH_S1N_JEEENS4_5SM1004TMEM4LOAD26SM100_TMEM_LOAD_32dp32b64xES13_S1D_NS4_39AutoVectorizingCopyWithAssumedAlignmentILi128EEENS4_14SM90_TMA_STOREES1D_S1Z_S1Z_EEEvvEEEEvNT_6ParamsE,"a",@progbits
	.sectionflags	@""
	.align	4
.nv.constant0._ZN7cutlass13device_kernelINS_4gemm6kernel13GemmUniversalIN4cute5tupleIJiiiiEEENS1_10collective13CollectiveMmaINS1_35MainloopSm100TmaUmmaWarpSpecializedILi7ELi2ELi2ENS5_IJNS4_1CILi1EEESB_SB_EEEEENS5_IJNSA_ILi128EEENSA_ILi256EEENSA_ILi64EEEEEENS_12float_e5m2_tENS5_IJlSB_lEEESI_SJ_NS4_8TiledMMAINS4_8MMA_AtomIJNS4_10MMA_TraitsINS4_19SM100_MMA_F8F6F4_SSEJSI_SI_fSE_SF_NS4_17integral_constantINS4_4UMMA5MajorELSQ_0EEESR_NSO_INSP_7ScaleInELSS_0EEEST_EEEEEENS4_6LayoutISC_NS5_IJNSA_ILi0EEESX_SX_EEEEENS5_IJNS4_10UnderscoreES10_S10_EEEEENS4_13SM90_TMA_LOADENS4_14ComposedLayoutINS4_7SwizzleILi2ELi4ELi3EEENS4_18smem_ptr_flag_bitsILi8EEENSW_INS5_IJNSA_ILi8EEESG_EEENS5_IJSG_SB_EEEEEEEvNS4_8identityES13_S1D_vS1E_EENS_8epilogue10collective18CollectiveEpilogueINS1G_23Sm100TmaWarpSpecializedILi4ELi2ELi64ELb0ELb0EEEJSH_NS5_IJNSW_ISE_SB_EENSW_ISG_SB_EEEEESI_SJ_SI_SJ_NS1G_6fusion15FusionCallbacksIS1K_NS1O_17LinearCombinationISI_fSI_fLNS_15FloatRoundStyleE2EEESH_S1N_JEEENS4_5SM1004TMEM4LOAD26SM100_TMEM_LOAD_32dp32b64xES13_S1D_NS4_39AutoVectorizingCopyWithAssumedAlignmentILi128EEENS4_14SM90_TMA_STOREES1D_S1Z_S1Z_EEEvvEEEEvNT_6ParamsE:
	.zero		2944


//--------------------- SYMBOLS --------------------------

	.type		.nv.reservedSmem.offset0,@object
	.size		.nv.reservedSmem.offset0,0x4
	.type		.nv.reservedSmem.cap,@object
	.size		.nv.reservedSmem.cap,0x4
	.type		__assertfail,@function
